//
// Generated by NVIDIA NVVM Compiler
//
// Compiler Build ID: CL-36424714
// Cuda compilation tools, release 13.0, V13.0.88
// Based on NVVM 20.0.0
//

.version 9.0
.target sm_100
.address_size 64

	// .globl	_Z22LoGConvolutionFunctionPcS_mmPfm
// _ZZ27medianFilterKernelSharedMemPcS_iiE9RNeighbor has been demoted
// _ZZ27medianFilterKernelSharedMemPcS_iiE9GNeighbor has been demoted
// _ZZ27medianFilterKernelSharedMemPcS_iiE9BNeighbor has been demoted
.extern .shared .align 16 .b8 S[];

.visible .entry _Z22LoGConvolutionFunctionPcS_mmPfm(
	.param .u64 .ptr .align 1 _Z22LoGConvolutionFunctionPcS_mmPfm_param_0,
	.param .u64 .ptr .align 1 _Z22LoGConvolutionFunctionPcS_mmPfm_param_1,
	.param .u64 _Z22LoGConvolutionFunctionPcS_mmPfm_param_2,
	.param .u64 _Z22LoGConvolutionFunctionPcS_mmPfm_param_3,
	.param .u64 .ptr .align 1 _Z22LoGConvolutionFunctionPcS_mmPfm_param_4,
	.param .u64 _Z22LoGConvolutionFunctionPcS_mmPfm_param_5
)
{
	.reg .pred 	%p<37>;
	.reg .b16 	%rs<26>;
	.reg .b32 	%r<43>;
	.reg .b32 	%f<166>;
	.reg .b64 	%rd<60>;

	ld.param.u64 	%rd34, [_Z22LoGConvolutionFunctionPcS_mmPfm_param_0];
	ld.param.u64 	%rd30, [_Z22LoGConvolutionFunctionPcS_mmPfm_param_1];
	ld.param.u64 	%rd31, [_Z22LoGConvolutionFunctionPcS_mmPfm_param_2];
	ld.param.u64 	%rd35, [_Z22LoGConvolutionFunctionPcS_mmPfm_param_3];
	ld.param.u64 	%rd36, [_Z22LoGConvolutionFunctionPcS_mmPfm_param_4];
	ld.param.u64 	%rd33, [_Z22LoGConvolutionFunctionPcS_mmPfm_param_5];
	cvta.to.global.u64 	%rd1, %rd36;
	cvta.to.global.u64 	%rd2, %rd34;
	mov.u32 	%r8, %ctaid.x;
	mov.u32 	%r1, %ntid.x;
	mul.lo.s32 	%r9, %r8, %r1;
	cvt.u64.u32 	%rd3, %r9;
	mov.u32 	%r10, %tid.x;
	cvt.u64.u32 	%rd4, %r10;
	add.s64 	%rd5, %rd3, %rd4;
	mov.u32 	%r11, %ctaid.y;
	mov.u32 	%r12, %ntid.y;
	mov.u32 	%r2, %tid.y;
	mad.lo.s32 	%r13, %r11, %r12, %r2;
	cvt.u64.u32 	%rd6, %r13;
	setp.ge.u64 	%p1, %rd5, %rd31;
	setp.le.u64 	%p2, %rd35, %rd6;
	or.pred  	%p3, %p1, %p2;
	@%p3 bra 	$L__BB0_78;
	sub.s64 	%rd37, %rd31, %rd33;
	add.s64 	%rd38, %rd37, 1;
	setp.lt.u64 	%p4, %rd5, %rd38;
	sub.s64 	%rd39, %rd35, %rd33;
	add.s64 	%rd40, %rd39, 1;
	setp.gt.u64 	%p5, %rd40, %rd6;
	and.pred  	%p6, %p4, %p5;
	@%p6 bra 	$L__BB0_3;
	mad.lo.s64 	%rd53, %rd31, %rd6, %rd5;
	mad.lo.s64 	%rd54, %rd53, 3, %rd2;
	mov.b16 	%rs25, 0;
	st.global.u8 	[%rd54], %rs25;
	st.global.u8 	[%rd54+1], %rs25;
	st.global.u8 	[%rd54+2], %rs25;
	bra.uni 	$L__BB0_78;
$L__BB0_3:
	mul.lo.s64 	%rd7, %rd31, %rd6;
	add.s64 	%rd8, %rd7, %rd5;
	cvt.u64.u32 	%rd9, %r1;
	add.s64 	%rd42, %rd9, %rd33;
	add.s64 	%rd10, %rd42, -1;
	cvt.u64.u32 	%rd11, %r2;
	setp.le.u64 	%p7, %rd10, %rd4;
	@%p7 bra 	$L__BB0_6;
	add.s64 	%rd12, %rd7, %rd3;
	mul.lo.s64 	%rd13, %rd10, %rd11;
	cvta.to.global.u64 	%rd14, %rd30;
	cvt.u32.u64 	%r15, %rd13;
	mov.u32 	%r18, S;
	mov.u64 	%rd55, %rd4;
$L__BB0_5:
	add.s64 	%rd43, %rd12, %rd55;
	mad.lo.s64 	%rd44, %rd43, 3, %rd14;
	ld.global.u8 	%rs1, [%rd44];
	cvt.u32.u64 	%r16, %rd55;
	add.s32 	%r17, %r16, %r15;
	mad.lo.s32 	%r19, %r17, 3, %r18;
	st.shared.u8 	[%r19], %rs1;
	ld.global.u8 	%rs2, [%rd44+1];
	st.shared.u8 	[%r19+1], %rs2;
	ld.global.u8 	%rs3, [%rd44+2];
	st.shared.u8 	[%r19+2], %rs3;
	add.s64 	%rd55, %rd55, %rd9;
	setp.lt.u64 	%p8, %rd55, %rd10;
	@%p8 bra 	$L__BB0_5;
$L__BB0_6:
	bar.sync 	0;
	mad.lo.s64 	%rd45, %rd10, %rd11, %rd4;
	mul.lo.s64 	%rd17, %rd45, 3;
	setp.eq.s64 	%p9, %rd33, 0;
	mov.f32 	%f130, 0f00000000;
	mov.f32 	%f129, %f130;
	mov.f32 	%f128, %f130;
	@%p9 bra 	$L__BB0_77;
	and.b64  	%rd18, %rd33, 3;
	setp.lt.u64 	%p10, %rd33, 4;
	mov.f32 	%f128, 0f00000000;
	mov.b64 	%rd59, 0;
	mov.f32 	%f129, %f128;
	mov.f32 	%f130, %f128;
	@%p10 bra 	$L__BB0_46;
	cvt.u32.u64 	%r20, %rd4;
	and.b64  	%rd59, %rd33, -4;
	cvt.u32.u64 	%r21, %rd33;
	add.s32 	%r22, %r1, %r21;
	add.s32 	%r23, %r22, -1;
	mul.lo.s32 	%r24, %r2, %r23;
	mul.lo.s32 	%r25, %r20, 3;
	mad.lo.s32 	%r26, %r24, 3, %r25;
	mov.u32 	%r27, S;
	add.s32 	%r28, %r26, %r27;
	add.s32 	%r42, %r28, 5;
	add.s64 	%rd56, %rd1, 8;
	mov.f32 	%f128, 0f00000000;
	mov.u64 	%rd57, %rd59;
$L__BB0_9:
	.pragma "nounroll";
	setp.leu.f32 	%p11, %f128, 0f437F0000;
	@%p11 bra 	$L__BB0_11;
	add.f32 	%f131, %f128, 0fC37F0000;
	bra.uni 	$L__BB0_12;
$L__BB0_11:
	ld.shared.u8 	%rs4, [%r42+-5];
	cvt.rn.f32.u16 	%f85, %rs4;
	ld.global.f32 	%f86, [%rd56+-8];
	fma.rn.f32 	%f131, %f86, %f85, %f128;
$L__BB0_12:
	setp.leu.f32 	%p12, %f129, 0f437F0000;
	@%p12 bra 	$L__BB0_14;
	add.f32 	%f132, %f129, 0fC37F0000;
	bra.uni 	$L__BB0_15;
$L__BB0_14:
	ld.shared.u8 	%rs5, [%r42+-4];
	cvt.rn.f32.u16 	%f87, %rs5;
	ld.global.f32 	%f88, [%rd56+-8];
	fma.rn.f32 	%f132, %f88, %f87, %f129;
$L__BB0_15:
	setp.leu.f32 	%p13, %f130, 0f437F0000;
	@%p13 bra 	$L__BB0_17;
	add.f32 	%f133, %f130, 0fC37F0000;
	bra.uni 	$L__BB0_18;
$L__BB0_17:
	ld.shared.u8 	%rs6, [%r42+-3];
	cvt.rn.f32.u16 	%f89, %rs6;
	ld.global.f32 	%f90, [%rd56+-8];
	fma.rn.f32 	%f133, %f90, %f89, %f130;
$L__BB0_18:
	setp.gt.f32 	%p14, %f131, 0f437F0000;
	@%p14 bra 	$L__BB0_20;
	ld.shared.u8 	%rs7, [%r42+-2];
	cvt.rn.f32.u16 	%f91, %rs7;
	ld.global.f32 	%f92, [%rd56+-4];
	fma.rn.f32 	%f134, %f92, %f91, %f131;
	bra.uni 	$L__BB0_21;
$L__BB0_20:
	add.f32 	%f134, %f131, 0fC37F0000;
$L__BB0_21:
	setp.gt.f32 	%p15, %f132, 0f437F0000;
	@%p15 bra 	$L__BB0_23;
	ld.shared.u8 	%rs8, [%r42+-1];
	cvt.rn.f32.u16 	%f93, %rs8;
	ld.global.f32 	%f94, [%rd56+-4];
	fma.rn.f32 	%f135, %f94, %f93, %f132;
	bra.uni 	$L__BB0_24;
$L__BB0_23:
	add.f32 	%f135, %f132, 0fC37F0000;
$L__BB0_24:
	setp.gt.f32 	%p16, %f133, 0f437F0000;
	@%p16 bra 	$L__BB0_26;
	ld.shared.u8 	%rs9, [%r42];
	cvt.rn.f32.u16 	%f95, %rs9;
	ld.global.f32 	%f96, [%rd56+-4];
	fma.rn.f32 	%f136, %f96, %f95, %f133;
	bra.uni 	$L__BB0_27;
$L__BB0_26:
	add.f32 	%f136, %f133, 0fC37F0000;
$L__BB0_27:
	setp.gt.f32 	%p17, %f134, 0f437F0000;
	@%p17 bra 	$L__BB0_29;
	ld.shared.u8 	%rs10, [%r42+1];
	cvt.rn.f32.u16 	%f97, %rs10;
	ld.global.f32 	%f98, [%rd56];
	fma.rn.f32 	%f137, %f98, %f97, %f134;
	bra.uni 	$L__BB0_30;
$L__BB0_29:
	add.f32 	%f137, %f134, 0fC37F0000;
$L__BB0_30:
	setp.gt.f32 	%p18, %f135, 0f437F0000;
	@%p18 bra 	$L__BB0_32;
	ld.shared.u8 	%rs11, [%r42+2];
	cvt.rn.f32.u16 	%f99, %rs11;
	ld.global.f32 	%f100, [%rd56];
	fma.rn.f32 	%f138, %f100, %f99, %f135;
	bra.uni 	$L__BB0_33;
$L__BB0_32:
	add.f32 	%f138, %f135, 0fC37F0000;
$L__BB0_33:
	setp.gt.f32 	%p19, %f136, 0f437F0000;
	@%p19 bra 	$L__BB0_35;
	ld.shared.u8 	%rs12, [%r42+3];
	cvt.rn.f32.u16 	%f101, %rs12;
	ld.global.f32 	%f102, [%rd56];
	fma.rn.f32 	%f139, %f102, %f101, %f136;
	bra.uni 	$L__BB0_36;
$L__BB0_35:
	add.f32 	%f139, %f136, 0fC37F0000;
$L__BB0_36:
	setp.gt.f32 	%p20, %f137, 0f437F0000;
	@%p20 bra 	$L__BB0_38;
	ld.shared.u8 	%rs13, [%r42+4];
	cvt.rn.f32.u16 	%f103, %rs13;
	ld.global.f32 	%f104, [%rd56+4];
	fma.rn.f32 	%f128, %f104, %f103, %f137;
	bra.uni 	$L__BB0_39;
$L__BB0_38:
	add.f32 	%f128, %f137, 0fC37F0000;
$L__BB0_39:
	setp.gt.f32 	%p21, %f138, 0f437F0000;
	@%p21 bra 	$L__BB0_41;
	ld.shared.u8 	%rs14, [%r42+5];
	cvt.rn.f32.u16 	%f105, %rs14;
	ld.global.f32 	%f106, [%rd56+4];
	fma.rn.f32 	%f129, %f106, %f105, %f138;
	bra.uni 	$L__BB0_42;
$L__BB0_41:
	add.f32 	%f129, %f138, 0fC37F0000;
$L__BB0_42:
	setp.gt.f32 	%p22, %f139, 0f437F0000;
	@%p22 bra 	$L__BB0_44;
	ld.shared.u8 	%rs15, [%r42+6];
	cvt.rn.f32.u16 	%f107, %rs15;
	ld.global.f32 	%f108, [%rd56+4];
	fma.rn.f32 	%f130, %f108, %f107, %f139;
	bra.uni 	$L__BB0_45;
$L__BB0_44:
	add.f32 	%f130, %f139, 0fC37F0000;
$L__BB0_45:
	add.s64 	%rd57, %rd57, -4;
	add.s32 	%r42, %r42, 12;
	add.s64 	%rd56, %rd56, 16;
	setp.ne.s64 	%p23, %rd57, 0;
	@%p23 bra 	$L__BB0_9;
$L__BB0_46:
	setp.eq.s64 	%p24, %rd18, 0;
	@%p24 bra 	$L__BB0_77;
	setp.eq.s64 	%p25, %rd18, 1;
	@%p25 bra 	$L__BB0_67;
	setp.gt.f32 	%p26, %f128, 0f437F0000;
	cvt.u32.u64 	%r29, %rd17;
	mov.b64 	%rd47, 3;
	cvt.u32.u64 	%r30, %rd47;
	cvt.u32.u64 	%r31, %rd59;
	mad.lo.s32 	%r32, %r31, %r30, %r29;
	mov.u32 	%r33, S;
	add.s32 	%r6, %r33, %r32;
	shl.b64 	%rd48, %rd59, 2;
	add.s64 	%rd26, %rd1, %rd48;
	@%p26 bra 	$L__BB0_50;
	ld.shared.u8 	%rs16, [%r6];
	cvt.rn.f32.u16 	%f110, %rs16;
	ld.global.f32 	%f111, [%rd26];
	fma.rn.f32 	%f149, %f111, %f110, %f128;
	bra.uni 	$L__BB0_51;
$L__BB0_50:
	add.f32 	%f149, %f128, 0fC37F0000;
$L__BB0_51:
	setp.gt.f32 	%p27, %f129, 0f437F0000;
	@%p27 bra 	$L__BB0_53;
	ld.shared.u8 	%rs17, [%r6+1];
	cvt.rn.f32.u16 	%f112, %rs17;
	ld.global.f32 	%f113, [%rd26];
	fma.rn.f32 	%f150, %f113, %f112, %f129;
	bra.uni 	$L__BB0_54;
$L__BB0_53:
	add.f32 	%f150, %f129, 0fC37F0000;
$L__BB0_54:
	setp.gt.f32 	%p28, %f130, 0f437F0000;
	@%p28 bra 	$L__BB0_56;
	ld.shared.u8 	%rs18, [%r6+2];
	cvt.rn.f32.u16 	%f114, %rs18;
	ld.global.f32 	%f115, [%rd26];
	fma.rn.f32 	%f151, %f115, %f114, %f130;
	bra.uni 	$L__BB0_57;
$L__BB0_56:
	add.f32 	%f151, %f130, 0fC37F0000;
$L__BB0_57:
	setp.gt.f32 	%p29, %f149, 0f437F0000;
	@%p29 bra 	$L__BB0_59;
	ld.shared.u8 	%rs19, [%r6+3];
	cvt.rn.f32.u16 	%f116, %rs19;
	ld.global.f32 	%f117, [%rd26+4];
	fma.rn.f32 	%f128, %f117, %f116, %f149;
	bra.uni 	$L__BB0_60;
$L__BB0_59:
	add.f32 	%f128, %f149, 0fC37F0000;
$L__BB0_60:
	setp.gt.f32 	%p30, %f150, 0f437F0000;
	@%p30 bra 	$L__BB0_62;
	ld.shared.u8 	%rs20, [%r6+4];
	cvt.rn.f32.u16 	%f118, %rs20;
	ld.global.f32 	%f119, [%rd26+4];
	fma.rn.f32 	%f129, %f119, %f118, %f150;
	bra.uni 	$L__BB0_63;
$L__BB0_62:
	add.f32 	%f129, %f150, 0fC37F0000;
$L__BB0_63:
	setp.gt.f32 	%p31, %f151, 0f437F0000;
	@%p31 bra 	$L__BB0_65;
	ld.shared.u8 	%rs21, [%r6+5];
	cvt.rn.f32.u16 	%f120, %rs21;
	ld.global.f32 	%f121, [%rd26+4];
	fma.rn.f32 	%f130, %f121, %f120, %f151;
	bra.uni 	$L__BB0_66;
$L__BB0_65:
	add.f32 	%f130, %f151, 0fC37F0000;
$L__BB0_66:
	add.s64 	%rd59, %rd59, 2;
$L__BB0_67:
	and.b64  	%rd49, %rd33, 1;
	setp.eq.b64 	%p32, %rd49, 1;
	not.pred 	%p33, %p32;
	@%p33 bra 	$L__BB0_77;
	setp.gt.f32 	%p34, %f128, 0f437F0000;
	cvt.u32.u64 	%r34, %rd17;
	mov.b64 	%rd50, 3;
	cvt.u32.u64 	%r35, %rd50;
	cvt.u32.u64 	%r36, %rd59;
	mad.lo.s32 	%r37, %r36, %r35, %r34;
	mov.u32 	%r38, S;
	add.s32 	%r7, %r38, %r37;
	shl.b64 	%rd51, %rd59, 2;
	add.s64 	%rd29, %rd1, %rd51;
	@%p34 bra 	$L__BB0_70;
	ld.shared.u8 	%rs22, [%r7];
	cvt.rn.f32.u16 	%f122, %rs22;
	ld.global.f32 	%f123, [%rd29];
	fma.rn.f32 	%f128, %f123, %f122, %f128;
	bra.uni 	$L__BB0_71;
$L__BB0_70:
	add.f32 	%f128, %f128, 0fC37F0000;
$L__BB0_71:
	setp.gt.f32 	%p35, %f129, 0f437F0000;
	@%p35 bra 	$L__BB0_73;
	ld.shared.u8 	%rs23, [%r7+1];
	cvt.rn.f32.u16 	%f124, %rs23;
	ld.global.f32 	%f125, [%rd29];
	fma.rn.f32 	%f129, %f125, %f124, %f129;
	bra.uni 	$L__BB0_74;
$L__BB0_73:
	add.f32 	%f129, %f129, 0fC37F0000;
$L__BB0_74:
	setp.gt.f32 	%p36, %f130, 0f437F0000;
	@%p36 bra 	$L__BB0_76;
	ld.shared.u8 	%rs24, [%r7+2];
	cvt.rn.f32.u16 	%f126, %rs24;
	ld.global.f32 	%f127, [%rd29];
	fma.rn.f32 	%f130, %f127, %f126, %f130;
	bra.uni 	$L__BB0_77;
$L__BB0_76:
	add.f32 	%f130, %f130, 0fC37F0000;
$L__BB0_77:
	cvt.rzi.s32.f32 	%r39, %f128;
	mad.lo.s64 	%rd52, %rd8, 3, %rd2;
	st.global.u8 	[%rd52], %r39;
	cvt.rzi.s32.f32 	%r40, %f129;
	st.global.u8 	[%rd52+1], %r40;
	cvt.rzi.s32.f32 	%r41, %f130;
	st.global.u8 	[%rd52+2], %r41;
$L__BB0_78:
	ret;

}
	// .globl	_Z18medianFilterKernelPcS_ii
.visible .entry _Z18medianFilterKernelPcS_ii(
	.param .u64 .ptr .align 1 _Z18medianFilterKernelPcS_ii_param_0,
	.param .u64 .ptr .align 1 _Z18medianFilterKernelPcS_ii_param_1,
	.param .u32 _Z18medianFilterKernelPcS_ii_param_2,
	.param .u32 _Z18medianFilterKernelPcS_ii_param_3
)
{
	.local .align 1 .b8 	__local_depot1[27];
	.reg .b64 	%SP;
	.reg .b64 	%SPL;
	.reg .pred 	%p<94>;
	.reg .b16 	%rs<199>;
	.reg .b32 	%r<93>;
	.reg .b64 	%rd<200>;

	mov.u64 	%SPL, __local_depot1;
	ld.param.u32 	%r1, [_Z18medianFilterKernelPcS_ii_param_2];
	ld.param.u32 	%r2, [_Z18medianFilterKernelPcS_ii_param_3];
	mov.u32 	%r4, %ntid.x;
	mov.u32 	%r5, %ctaid.x;
	mov.u32 	%r6, %tid.x;
	mad.lo.s32 	%r7, %r4, %r5, %r6;
	mov.u32 	%r8, %ntid.y;
	mov.u32 	%r9, %ctaid.y;
	mov.u32 	%r10, %tid.y;
	mad.lo.s32 	%r11, %r8, %r9, %r10;
	add.s32 	%r13, %r1, -1;
	setp.ge.s32 	%p1, %r7, %r13;
	add.s32 	%r14, %r2, -1;
	setp.ge.s32 	%p2, %r11, %r14;
	or.pred  	%p3, %p1, %p2;
	@%p3 bra 	$L__BB1_2;
	ld.param.u32 	%r92, [_Z18medianFilterKernelPcS_ii_param_2];
	ld.param.u64 	%rd199, [_Z18medianFilterKernelPcS_ii_param_1];
	ld.param.u64 	%rd198, [_Z18medianFilterKernelPcS_ii_param_0];
	add.u64 	%rd4, %SPL, 0;
	add.u64 	%rd6, %SPL, 9;
	add.u64 	%rd8, %SPL, 18;
	cvta.to.global.u64 	%rd9, %rd198;
	cvta.to.global.u64 	%rd10, %rd199;
	mov.u32 	%r15, %ntid.x;
	mov.u32 	%r16, %ctaid.x;
	mov.u32 	%r17, %tid.x;
	mad.lo.s32 	%r18, %r15, %r16, %r17;
	mov.u32 	%r19, %ntid.y;
	mov.u32 	%r20, %ctaid.y;
	mov.u32 	%r21, %tid.y;
	mad.lo.s32 	%r22, %r19, %r20, %r21;
	add.s32 	%r23, %r22, -1;
	mad.lo.s32 	%r24, %r23, %r92, %r18;
	add.s32 	%r25, %r24, -1;
	mul.lo.s32 	%r26, %r25, 3;
	cvt.s64.s32 	%rd11, %r26;
	add.s64 	%rd12, %rd9, %rd11;
	ld.global.s8 	%rs1, [%rd12];
	st.local.u8 	[%rd4], %rs1;
	ld.global.s8 	%rs2, [%rd12+1];
	st.local.u8 	[%rd6], %rs2;
	ld.global.s8 	%rs3, [%rd12+2];
	st.local.u8 	[%rd8], %rs3;
	add.s32 	%r27, %r25, %r92;
	mul.wide.s32 	%rd13, %r92, 3;
	add.s64 	%rd14, %rd12, %rd13;
	ld.global.s8 	%rs4, [%rd14];
	st.local.u8 	[%rd4+1], %rs4;
	ld.global.s8 	%rs5, [%rd14+1];
	st.local.u8 	[%rd6+1], %rs5;
	ld.global.s8 	%rs6, [%rd14+2];
	st.local.u8 	[%rd8+1], %rs6;
	add.s64 	%rd15, %rd14, %rd13;
	ld.global.s8 	%rs7, [%rd15];
	st.local.u8 	[%rd4+2], %rs7;
	ld.global.s8 	%rs8, [%rd15+1];
	st.local.u8 	[%rd6+2], %rs8;
	ld.global.s8 	%rs9, [%rd15+2];
	st.local.u8 	[%rd8+2], %rs9;
	ld.global.s8 	%rs10, [%rd12+3];
	st.local.u8 	[%rd4+3], %rs10;
	ld.global.s8 	%rs11, [%rd12+4];
	st.local.u8 	[%rd6+3], %rs11;
	ld.global.s8 	%rs12, [%rd12+5];
	st.local.u8 	[%rd8+3], %rs12;
	mad.lo.s32 	%r28, %r27, 3, 3;
	cvt.s64.s32 	%rd16, %r28;
	ld.global.s8 	%rs13, [%rd14+3];
	st.local.u8 	[%rd4+4], %rs13;
	ld.global.s8 	%rs14, [%rd14+4];
	st.local.u8 	[%rd6+4], %rs14;
	ld.global.s8 	%rs15, [%rd14+5];
	st.local.u8 	[%rd8+4], %rs15;
	ld.global.s8 	%rs16, [%rd15+3];
	st.local.u8 	[%rd4+5], %rs16;
	ld.global.s8 	%rs17, [%rd15+4];
	st.local.u8 	[%rd6+5], %rs17;
	ld.global.s8 	%rs18, [%rd15+5];
	st.local.u8 	[%rd8+5], %rs18;
	ld.global.s8 	%rs19, [%rd12+6];
	st.local.u8 	[%rd4+6], %rs19;
	ld.global.s8 	%rs20, [%rd12+7];
	st.local.u8 	[%rd6+6], %rs20;
	ld.global.s8 	%rs21, [%rd12+8];
	st.local.u8 	[%rd8+6], %rs21;
	ld.global.s8 	%rs22, [%rd14+6];
	st.local.u8 	[%rd4+7], %rs22;
	ld.global.s8 	%rs23, [%rd14+7];
	st.local.u8 	[%rd6+7], %rs23;
	ld.global.s8 	%rs24, [%rd14+8];
	st.local.u8 	[%rd8+7], %rs24;
	ld.global.s8 	%rs25, [%rd15+6];
	st.local.u8 	[%rd4+8], %rs25;
	ld.global.s8 	%rs26, [%rd15+7];
	st.local.u8 	[%rd6+8], %rs26;
	ld.global.s8 	%rs27, [%rd15+8];
	st.local.u8 	[%rd8+8], %rs27;
	setp.lt.s16 	%p4, %rs4, %rs1;
	setp.lt.s16 	%p5, %rs5, %rs2;
	setp.lt.s16 	%p6, %rs6, %rs3;
	selp.u32 	%r29, 1, 0, %p6;
	selp.u32 	%r30, 1, 0, %p5;
	selp.u32 	%r31, 1, 0, %p4;
	selp.u64 	%rd17, 1, 0, %p4;
	add.s64 	%rd18, %rd4, %rd17;
	ld.local.s8 	%rs28, [%rd18];
	setp.lt.s16 	%p7, %rs7, %rs28;
	selp.b32 	%r32, 2, %r31, %p7;
	selp.u64 	%rd19, 1, 0, %p5;
	add.s64 	%rd20, %rd6, %rd19;
	ld.local.s8 	%rs29, [%rd20];
	setp.lt.s16 	%p8, %rs8, %rs29;
	selp.b32 	%r33, 2, %r30, %p8;
	selp.u64 	%rd21, 1, 0, %p6;
	add.s64 	%rd22, %rd8, %rd21;
	ld.local.s8 	%rs30, [%rd22];
	setp.lt.s16 	%p9, %rs9, %rs30;
	selp.b32 	%r34, 2, %r29, %p9;
	cvt.u64.u32 	%rd23, %r32;
	add.s64 	%rd24, %rd4, %rd23;
	ld.local.s8 	%rs31, [%rd24];
	setp.lt.s16 	%p10, %rs10, %rs31;
	selp.b32 	%r35, 3, %r32, %p10;
	cvt.u64.u32 	%rd25, %r33;
	add.s64 	%rd26, %rd6, %rd25;
	ld.local.s8 	%rs32, [%rd26];
	setp.lt.s16 	%p11, %rs11, %rs32;
	selp.b32 	%r36, 3, %r33, %p11;
	cvt.u64.u32 	%rd27, %r34;
	add.s64 	%rd28, %rd8, %rd27;
	ld.local.s8 	%rs33, [%rd28];
	setp.lt.s16 	%p12, %rs12, %rs33;
	selp.b32 	%r37, 3, %r34, %p12;
	cvt.u64.u32 	%rd29, %r35;
	add.s64 	%rd30, %rd4, %rd29;
	ld.local.s8 	%rs34, [%rd30];
	setp.lt.s16 	%p13, %rs13, %rs34;
	selp.b32 	%r38, 4, %r35, %p13;
	cvt.u64.u32 	%rd31, %r36;
	add.s64 	%rd32, %rd6, %rd31;
	ld.local.s8 	%rs35, [%rd32];
	setp.lt.s16 	%p14, %rs14, %rs35;
	selp.b32 	%r39, 4, %r36, %p14;
	cvt.u64.u32 	%rd33, %r37;
	add.s64 	%rd34, %rd8, %rd33;
	ld.local.s8 	%rs36, [%rd34];
	setp.lt.s16 	%p15, %rs15, %rs36;
	selp.b32 	%r40, 4, %r37, %p15;
	cvt.u64.u32 	%rd35, %r38;
	add.s64 	%rd36, %rd4, %rd35;
	ld.local.s8 	%rs37, [%rd36];
	setp.lt.s16 	%p16, %rs16, %rs37;
	selp.b32 	%r41, 5, %r38, %p16;
	cvt.u64.u32 	%rd37, %r39;
	add.s64 	%rd38, %rd6, %rd37;
	ld.local.s8 	%rs38, [%rd38];
	setp.lt.s16 	%p17, %rs17, %rs38;
	selp.b32 	%r42, 5, %r39, %p17;
	cvt.u64.u32 	%rd39, %r40;
	add.s64 	%rd40, %rd8, %rd39;
	ld.local.s8 	%rs39, [%rd40];
	setp.lt.s16 	%p18, %rs18, %rs39;
	selp.b32 	%r43, 5, %r40, %p18;
	cvt.u64.u32 	%rd41, %r41;
	add.s64 	%rd42, %rd4, %rd41;
	ld.local.s8 	%rs40, [%rd42];
	setp.lt.s16 	%p19, %rs19, %rs40;
	selp.b32 	%r44, 6, %r41, %p19;
	cvt.u64.u32 	%rd43, %r42;
	add.s64 	%rd44, %rd6, %rd43;
	ld.local.s8 	%rs41, [%rd44];
	setp.lt.s16 	%p20, %rs20, %rs41;
	selp.b32 	%r45, 6, %r42, %p20;
	cvt.u64.u32 	%rd45, %r43;
	add.s64 	%rd46, %rd8, %rd45;
	ld.local.s8 	%rs42, [%rd46];
	setp.lt.s16 	%p21, %rs21, %rs42;
	selp.b32 	%r46, 6, %r43, %p21;
	cvt.u64.u32 	%rd47, %r44;
	add.s64 	%rd48, %rd4, %rd47;
	ld.local.s8 	%rs43, [%rd48];
	setp.lt.s16 	%p22, %rs22, %rs43;
	selp.b32 	%r47, 7, %r44, %p22;
	cvt.u64.u32 	%rd49, %r45;
	add.s64 	%rd50, %rd6, %rd49;
	ld.local.s8 	%rs44, [%rd50];
	setp.lt.s16 	%p23, %rs23, %rs44;
	selp.b32 	%r48, 7, %r45, %p23;
	cvt.u64.u32 	%rd51, %r46;
	add.s64 	%rd52, %rd8, %rd51;
	ld.local.s8 	%rs45, [%rd52];
	setp.lt.s16 	%p24, %rs24, %rs45;
	selp.b32 	%r49, 7, %r46, %p24;
	cvt.u64.u32 	%rd53, %r47;
	add.s64 	%rd54, %rd4, %rd53;
	ld.local.s8 	%rs46, [%rd54];
	setp.lt.s16 	%p25, %rs25, %rs46;
	cvt.u64.u32 	%rd55, %r48;
	add.s64 	%rd56, %rd6, %rd55;
	ld.local.s8 	%rs47, [%rd56];
	setp.lt.s16 	%p26, %rs26, %rs47;
	cvt.u64.u32 	%rd57, %r49;
	add.s64 	%rd58, %rd8, %rd57;
	ld.local.s8 	%rs48, [%rd58];
	setp.lt.s16 	%p27, %rs27, %rs48;
	selp.b64 	%rd59, 8, %rd53, %p25;
	selp.b64 	%rd60, 8, %rd55, %p26;
	selp.b64 	%rd61, 8, %rd57, %p27;
	add.s64 	%rd62, %rd4, %rd59;
	ld.local.u8 	%rs49, [%rd62];
	st.local.u8 	[%rd4], %rs49;
	st.local.u8 	[%rd62], %rs1;
	add.s64 	%rd63, %rd6, %rd60;
	ld.local.u8 	%rs50, [%rd63];
	st.local.u8 	[%rd6], %rs50;
	st.local.u8 	[%rd63], %rs2;
	add.s64 	%rd64, %rd8, %rd61;
	ld.local.u8 	%rs51, [%rd64];
	st.local.u8 	[%rd8], %rs51;
	st.local.u8 	[%rd64], %rs3;
	ld.local.s8 	%rs52, [%rd4+2];
	ld.local.s8 	%rs53, [%rd4+1];
	setp.lt.s16 	%p28, %rs52, %rs53;
	ld.local.s8 	%rs54, [%rd6+2];
	ld.local.s8 	%rs55, [%rd6+1];
	setp.lt.s16 	%p29, %rs54, %rs55;
	ld.local.s8 	%rs56, [%rd8+2];
	ld.local.s8 	%rs57, [%rd8+1];
	setp.lt.s16 	%p30, %rs56, %rs57;
	selp.b32 	%r50, 2, 1, %p30;
	selp.b32 	%r51, 2, 1, %p29;
	selp.b32 	%r52, 2, 1, %p28;
	ld.local.s8 	%rs58, [%rd4+3];
	selp.b64 	%rd65, 2, 1, %p28;
	add.s64 	%rd66, %rd4, %rd65;
	ld.local.s8 	%rs59, [%rd66];
	setp.lt.s16 	%p31, %rs58, %rs59;
	selp.b32 	%r53, 3, %r52, %p31;
	ld.local.s8 	%rs60, [%rd6+3];
	selp.b64 	%rd67, 2, 1, %p29;
	add.s64 	%rd68, %rd6, %rd67;
	ld.local.s8 	%rs61, [%rd68];
	setp.lt.s16 	%p32, %rs60, %rs61;
	selp.b32 	%r54, 3, %r51, %p32;
	ld.local.s8 	%rs62, [%rd8+3];
	selp.b64 	%rd69, 2, 1, %p30;
	add.s64 	%rd70, %rd8, %rd69;
	ld.local.s8 	%rs63, [%rd70];
	setp.lt.s16 	%p33, %rs62, %rs63;
	selp.b32 	%r55, 3, %r50, %p33;
	ld.local.s8 	%rs64, [%rd4+4];
	cvt.u64.u32 	%rd71, %r53;
	add.s64 	%rd72, %rd4, %rd71;
	ld.local.s8 	%rs65, [%rd72];
	setp.lt.s16 	%p34, %rs64, %rs65;
	selp.b32 	%r56, 4, %r53, %p34;
	ld.local.s8 	%rs66, [%rd6+4];
	cvt.u64.u32 	%rd73, %r54;
	add.s64 	%rd74, %rd6, %rd73;
	ld.local.s8 	%rs67, [%rd74];
	setp.lt.s16 	%p35, %rs66, %rs67;
	selp.b32 	%r57, 4, %r54, %p35;
	ld.local.s8 	%rs68, [%rd8+4];
	cvt.u64.u32 	%rd75, %r55;
	add.s64 	%rd76, %rd8, %rd75;
	ld.local.s8 	%rs69, [%rd76];
	setp.lt.s16 	%p36, %rs68, %rs69;
	selp.b32 	%r58, 4, %r55, %p36;
	ld.local.s8 	%rs70, [%rd4+5];
	cvt.u64.u32 	%rd77, %r56;
	add.s64 	%rd78, %rd4, %rd77;
	ld.local.s8 	%rs71, [%rd78];
	setp.lt.s16 	%p37, %rs70, %rs71;
	selp.b32 	%r59, 5, %r56, %p37;
	ld.local.s8 	%rs72, [%rd6+5];
	cvt.u64.u32 	%rd79, %r57;
	add.s64 	%rd80, %rd6, %rd79;
	ld.local.s8 	%rs73, [%rd80];
	setp.lt.s16 	%p38, %rs72, %rs73;
	selp.b32 	%r60, 5, %r57, %p38;
	ld.local.s8 	%rs74, [%rd8+5];
	cvt.u64.u32 	%rd81, %r58;
	add.s64 	%rd82, %rd8, %rd81;
	ld.local.s8 	%rs75, [%rd82];
	setp.lt.s16 	%p39, %rs74, %rs75;
	selp.b32 	%r61, 5, %r58, %p39;
	ld.local.s8 	%rs76, [%rd4+6];
	cvt.u64.u32 	%rd83, %r59;
	add.s64 	%rd84, %rd4, %rd83;
	ld.local.s8 	%rs77, [%rd84];
	setp.lt.s16 	%p40, %rs76, %rs77;
	selp.b32 	%r62, 6, %r59, %p40;
	ld.local.s8 	%rs78, [%rd6+6];
	cvt.u64.u32 	%rd85, %r60;
	add.s64 	%rd86, %rd6, %rd85;
	ld.local.s8 	%rs79, [%rd86];
	setp.lt.s16 	%p41, %rs78, %rs79;
	selp.b32 	%r63, 6, %r60, %p41;
	ld.local.s8 	%rs80, [%rd8+6];
	cvt.u64.u32 	%rd87, %r61;
	add.s64 	%rd88, %rd8, %rd87;
	ld.local.s8 	%rs81, [%rd88];
	setp.lt.s16 	%p42, %rs80, %rs81;
	selp.b32 	%r64, 6, %r61, %p42;
	ld.local.s8 	%rs82, [%rd4+7];
	cvt.u64.u32 	%rd89, %r62;
	add.s64 	%rd90, %rd4, %rd89;
	ld.local.s8 	%rs83, [%rd90];
	setp.lt.s16 	%p43, %rs82, %rs83;
	ld.local.s8 	%rs84, [%rd6+7];
	cvt.u64.u32 	%rd91, %r63;
	add.s64 	%rd92, %rd6, %rd91;
	ld.local.s8 	%rs85, [%rd92];
	setp.lt.s16 	%p44, %rs84, %rs85;
	ld.local.s8 	%rs86, [%rd8+7];
	cvt.u64.u32 	%rd93, %r64;
	add.s64 	%rd94, %rd8, %rd93;
	ld.local.s8 	%rs87, [%rd94];
	setp.lt.s16 	%p45, %rs86, %rs87;
	ld.local.s8 	%rs88, [%rd4+8];
	selp.b64 	%rd95, 7, %rd89, %p43;
	add.s64 	%rd96, %rd4, %rd95;
	ld.local.s8 	%rs89, [%rd96];
	setp.lt.s16 	%p46, %rs88, %rs89;
	ld.local.s8 	%rs90, [%rd6+8];
	selp.b64 	%rd97, 7, %rd91, %p44;
	add.s64 	%rd98, %rd6, %rd97;
	ld.local.s8 	%rs91, [%rd98];
	setp.lt.s16 	%p47, %rs90, %rs91;
	ld.local.s8 	%rs92, [%rd8+8];
	selp.b64 	%rd99, 7, %rd93, %p45;
	add.s64 	%rd100, %rd8, %rd99;
	ld.local.s8 	%rs93, [%rd100];
	setp.lt.s16 	%p48, %rs92, %rs93;
	selp.b64 	%rd101, 8, %rd95, %p46;
	add.s64 	%rd102, %rd4, %rd101;
	ld.local.u8 	%rs94, [%rd102];
	st.local.u8 	[%rd4+1], %rs94;
	st.local.u8 	[%rd102], %rs53;
	selp.b64 	%rd103, 8, %rd97, %p47;
	add.s64 	%rd104, %rd6, %rd103;
	ld.local.u8 	%rs95, [%rd104];
	st.local.u8 	[%rd6+1], %rs95;
	st.local.u8 	[%rd104], %rs55;
	selp.b64 	%rd105, 8, %rd99, %p48;
	add.s64 	%rd106, %rd8, %rd105;
	ld.local.u8 	%rs96, [%rd106];
	st.local.u8 	[%rd8+1], %rs96;
	st.local.u8 	[%rd106], %rs57;
	ld.local.s8 	%rs97, [%rd4+3];
	ld.local.s8 	%rs98, [%rd4+2];
	setp.lt.s16 	%p49, %rs97, %rs98;
	ld.local.s8 	%rs99, [%rd6+3];
	ld.local.s8 	%rs100, [%rd6+2];
	setp.lt.s16 	%p50, %rs99, %rs100;
	ld.local.s8 	%rs101, [%rd8+3];
	ld.local.s8 	%rs102, [%rd8+2];
	setp.lt.s16 	%p51, %rs101, %rs102;
	selp.b32 	%r65, 3, 2, %p51;
	selp.b32 	%r66, 3, 2, %p50;
	selp.b32 	%r67, 3, 2, %p49;
	ld.local.s8 	%rs103, [%rd4+4];
	selp.b64 	%rd107, 3, 2, %p49;
	add.s64 	%rd108, %rd4, %rd107;
	ld.local.s8 	%rs104, [%rd108];
	setp.lt.s16 	%p52, %rs103, %rs104;
	selp.b32 	%r68, 4, %r67, %p52;
	ld.local.s8 	%rs105, [%rd6+4];
	selp.b64 	%rd109, 3, 2, %p50;
	add.s64 	%rd110, %rd6, %rd109;
	ld.local.s8 	%rs106, [%rd110];
	setp.lt.s16 	%p53, %rs105, %rs106;
	selp.b32 	%r69, 4, %r66, %p53;
	ld.local.s8 	%rs107, [%rd8+4];
	selp.b64 	%rd111, 3, 2, %p51;
	add.s64 	%rd112, %rd8, %rd111;
	ld.local.s8 	%rs108, [%rd112];
	setp.lt.s16 	%p54, %rs107, %rs108;
	selp.b32 	%r70, 4, %r65, %p54;
	ld.local.s8 	%rs109, [%rd4+5];
	cvt.u64.u32 	%rd113, %r68;
	add.s64 	%rd114, %rd4, %rd113;
	ld.local.s8 	%rs110, [%rd114];
	setp.lt.s16 	%p55, %rs109, %rs110;
	selp.b32 	%r71, 5, %r68, %p55;
	ld.local.s8 	%rs111, [%rd6+5];
	cvt.u64.u32 	%rd115, %r69;
	add.s64 	%rd116, %rd6, %rd115;
	ld.local.s8 	%rs112, [%rd116];
	setp.lt.s16 	%p56, %rs111, %rs112;
	selp.b32 	%r72, 5, %r69, %p56;
	ld.local.s8 	%rs113, [%rd8+5];
	cvt.u64.u32 	%rd117, %r70;
	add.s64 	%rd118, %rd8, %rd117;
	ld.local.s8 	%rs114, [%rd118];
	setp.lt.s16 	%p57, %rs113, %rs114;
	selp.b32 	%r73, 5, %r70, %p57;
	ld.local.s8 	%rs115, [%rd4+6];
	cvt.u64.u32 	%rd119, %r71;
	add.s64 	%rd120, %rd4, %rd119;
	ld.local.s8 	%rs116, [%rd120];
	setp.lt.s16 	%p58, %rs115, %rs116;
	selp.b32 	%r74, 6, %r71, %p58;
	ld.local.s8 	%rs117, [%rd6+6];
	cvt.u64.u32 	%rd121, %r72;
	add.s64 	%rd122, %rd6, %rd121;
	ld.local.s8 	%rs118, [%rd122];
	setp.lt.s16 	%p59, %rs117, %rs118;
	selp.b32 	%r75, 6, %r72, %p59;
	ld.local.s8 	%rs119, [%rd8+6];
	cvt.u64.u32 	%rd123, %r73;
	add.s64 	%rd124, %rd8, %rd123;
	ld.local.s8 	%rs120, [%rd124];
	setp.lt.s16 	%p60, %rs119, %rs120;
	selp.b32 	%r76, 6, %r73, %p60;
	ld.local.s8 	%rs121, [%rd4+7];
	cvt.u64.u32 	%rd125, %r74;
	add.s64 	%rd126, %rd4, %rd125;
	ld.local.s8 	%rs122, [%rd126];
	setp.lt.s16 	%p61, %rs121, %rs122;
	ld.local.s8 	%rs123, [%rd6+7];
	cvt.u64.u32 	%rd127, %r75;
	add.s64 	%rd128, %rd6, %rd127;
	ld.local.s8 	%rs124, [%rd128];
	setp.lt.s16 	%p62, %rs123, %rs124;
	ld.local.s8 	%rs125, [%rd8+7];
	cvt.u64.u32 	%rd129, %r76;
	add.s64 	%rd130, %rd8, %rd129;
	ld.local.s8 	%rs126, [%rd130];
	setp.lt.s16 	%p63, %rs125, %rs126;
	ld.local.s8 	%rs127, [%rd4+8];
	selp.b64 	%rd131, 7, %rd125, %p61;
	add.s64 	%rd132, %rd4, %rd131;
	ld.local.s8 	%rs128, [%rd132];
	setp.lt.s16 	%p64, %rs127, %rs128;
	ld.local.s8 	%rs129, [%rd6+8];
	selp.b64 	%rd133, 7, %rd127, %p62;
	add.s64 	%rd134, %rd6, %rd133;
	ld.local.s8 	%rs130, [%rd134];
	setp.lt.s16 	%p65, %rs129, %rs130;
	ld.local.s8 	%rs131, [%rd8+8];
	selp.b64 	%rd135, 7, %rd129, %p63;
	add.s64 	%rd136, %rd8, %rd135;
	ld.local.s8 	%rs132, [%rd136];
	setp.lt.s16 	%p66, %rs131, %rs132;
	selp.b64 	%rd137, 8, %rd131, %p64;
	add.s64 	%rd138, %rd4, %rd137;
	ld.local.u8 	%rs133, [%rd138];
	st.local.u8 	[%rd4+2], %rs133;
	st.local.u8 	[%rd138], %rs98;
	selp.b64 	%rd139, 8, %rd133, %p65;
	add.s64 	%rd140, %rd6, %rd139;
	ld.local.u8 	%rs134, [%rd140];
	st.local.u8 	[%rd6+2], %rs134;
	st.local.u8 	[%rd140], %rs100;
	selp.b64 	%rd141, 8, %rd135, %p66;
	add.s64 	%rd142, %rd8, %rd141;
	ld.local.u8 	%rs135, [%rd142];
	st.local.u8 	[%rd8+2], %rs135;
	st.local.u8 	[%rd142], %rs102;
	ld.local.s8 	%rs136, [%rd4+4];
	ld.local.s8 	%rs137, [%rd4+3];
	setp.lt.s16 	%p67, %rs136, %rs137;
	ld.local.s8 	%rs138, [%rd6+4];
	ld.local.s8 	%rs139, [%rd6+3];
	setp.lt.s16 	%p68, %rs138, %rs139;
	ld.local.s8 	%rs140, [%rd8+4];
	ld.local.s8 	%rs141, [%rd8+3];
	setp.lt.s16 	%p69, %rs140, %rs141;
	selp.b32 	%r77, 4, 3, %p69;
	selp.b32 	%r78, 4, 3, %p68;
	selp.b32 	%r79, 4, 3, %p67;
	ld.local.s8 	%rs142, [%rd4+5];
	selp.b64 	%rd143, 4, 3, %p67;
	add.s64 	%rd144, %rd4, %rd143;
	ld.local.s8 	%rs143, [%rd144];
	setp.lt.s16 	%p70, %rs142, %rs143;
	selp.b32 	%r80, 5, %r79, %p70;
	ld.local.s8 	%rs144, [%rd6+5];
	selp.b64 	%rd145, 4, 3, %p68;
	add.s64 	%rd146, %rd6, %rd145;
	ld.local.s8 	%rs145, [%rd146];
	setp.lt.s16 	%p71, %rs144, %rs145;
	selp.b32 	%r81, 5, %r78, %p71;
	ld.local.s8 	%rs146, [%rd8+5];
	selp.b64 	%rd147, 4, 3, %p69;
	add.s64 	%rd148, %rd8, %rd147;
	ld.local.s8 	%rs147, [%rd148];
	setp.lt.s16 	%p72, %rs146, %rs147;
	selp.b32 	%r82, 5, %r77, %p72;
	ld.local.s8 	%rs148, [%rd4+6];
	cvt.u64.u32 	%rd149, %r80;
	add.s64 	%rd150, %rd4, %rd149;
	ld.local.s8 	%rs149, [%rd150];
	setp.lt.s16 	%p73, %rs148, %rs149;
	selp.b32 	%r83, 6, %r80, %p73;
	ld.local.s8 	%rs150, [%rd6+6];
	cvt.u64.u32 	%rd151, %r81;
	add.s64 	%rd152, %rd6, %rd151;
	ld.local.s8 	%rs151, [%rd152];
	setp.lt.s16 	%p74, %rs150, %rs151;
	selp.b32 	%r84, 6, %r81, %p74;
	ld.local.s8 	%rs152, [%rd8+6];
	cvt.u64.u32 	%rd153, %r82;
	add.s64 	%rd154, %rd8, %rd153;
	ld.local.s8 	%rs153, [%rd154];
	setp.lt.s16 	%p75, %rs152, %rs153;
	selp.b32 	%r85, 6, %r82, %p75;
	ld.local.s8 	%rs154, [%rd4+7];
	cvt.u64.u32 	%rd155, %r83;
	add.s64 	%rd156, %rd4, %rd155;
	ld.local.s8 	%rs155, [%rd156];
	setp.lt.s16 	%p76, %rs154, %rs155;
	ld.local.s8 	%rs156, [%rd6+7];
	cvt.u64.u32 	%rd157, %r84;
	add.s64 	%rd158, %rd6, %rd157;
	ld.local.s8 	%rs157, [%rd158];
	setp.lt.s16 	%p77, %rs156, %rs157;
	ld.local.s8 	%rs158, [%rd8+7];
	cvt.u64.u32 	%rd159, %r85;
	add.s64 	%rd160, %rd8, %rd159;
	ld.local.s8 	%rs159, [%rd160];
	setp.lt.s16 	%p78, %rs158, %rs159;
	ld.local.s8 	%rs160, [%rd4+8];
	selp.b64 	%rd161, 7, %rd155, %p76;
	add.s64 	%rd162, %rd4, %rd161;
	ld.local.s8 	%rs161, [%rd162];
	setp.lt.s16 	%p79, %rs160, %rs161;
	ld.local.s8 	%rs162, [%rd6+8];
	selp.b64 	%rd163, 7, %rd157, %p77;
	add.s64 	%rd164, %rd6, %rd163;
	ld.local.s8 	%rs163, [%rd164];
	setp.lt.s16 	%p80, %rs162, %rs163;
	ld.local.s8 	%rs164, [%rd8+8];
	selp.b64 	%rd165, 7, %rd159, %p78;
	add.s64 	%rd166, %rd8, %rd165;
	ld.local.s8 	%rs165, [%rd166];
	setp.lt.s16 	%p81, %rs164, %rs165;
	selp.b64 	%rd167, 8, %rd161, %p79;
	add.s64 	%rd168, %rd4, %rd167;
	ld.local.u8 	%rs166, [%rd168];
	st.local.u8 	[%rd4+3], %rs166;
	st.local.u8 	[%rd168], %rs137;
	selp.b64 	%rd169, 8, %rd163, %p80;
	add.s64 	%rd170, %rd6, %rd169;
	ld.local.u8 	%rs167, [%rd170];
	st.local.u8 	[%rd6+3], %rs167;
	st.local.u8 	[%rd170], %rs139;
	selp.b64 	%rd171, 8, %rd165, %p81;
	add.s64 	%rd172, %rd8, %rd171;
	ld.local.u8 	%rs168, [%rd172];
	st.local.u8 	[%rd8+3], %rs168;
	st.local.u8 	[%rd172], %rs141;
	ld.local.s8 	%rs169, [%rd4+5];
	ld.local.s8 	%rs170, [%rd4+4];
	setp.lt.s16 	%p82, %rs169, %rs170;
	ld.local.s8 	%rs171, [%rd6+5];
	ld.local.s8 	%rs172, [%rd6+4];
	setp.lt.s16 	%p83, %rs171, %rs172;
	ld.local.s8 	%rs173, [%rd8+5];
	ld.local.s8 	%rs174, [%rd8+4];
	setp.lt.s16 	%p84, %rs173, %rs174;
	selp.b32 	%r86, 5, 4, %p84;
	selp.b32 	%r87, 5, 4, %p83;
	selp.b32 	%r88, 5, 4, %p82;
	ld.local.s8 	%rs175, [%rd4+6];
	selp.b64 	%rd173, 5, 4, %p82;
	add.s64 	%rd174, %rd4, %rd173;
	ld.local.s8 	%rs176, [%rd174];
	setp.lt.s16 	%p85, %rs175, %rs176;
	selp.b32 	%r89, 6, %r88, %p85;
	ld.local.s8 	%rs177, [%rd6+6];
	selp.b64 	%rd175, 5, 4, %p83;
	add.s64 	%rd176, %rd6, %rd175;
	ld.local.s8 	%rs178, [%rd176];
	setp.lt.s16 	%p86, %rs177, %rs178;
	selp.b32 	%r90, 6, %r87, %p86;
	ld.local.s8 	%rs179, [%rd8+6];
	selp.b64 	%rd177, 5, 4, %p84;
	add.s64 	%rd178, %rd8, %rd177;
	ld.local.s8 	%rs180, [%rd178];
	setp.lt.s16 	%p87, %rs179, %rs180;
	selp.b32 	%r91, 6, %r86, %p87;
	ld.local.s8 	%rs181, [%rd4+7];
	cvt.u64.u32 	%rd179, %r89;
	add.s64 	%rd180, %rd4, %rd179;
	ld.local.s8 	%rs182, [%rd180];
	setp.lt.s16 	%p88, %rs181, %rs182;
	ld.local.s8 	%rs183, [%rd6+7];
	cvt.u64.u32 	%rd181, %r90;
	add.s64 	%rd182, %rd6, %rd181;
	ld.local.s8 	%rs184, [%rd182];
	setp.lt.s16 	%p89, %rs183, %rs184;
	ld.local.s8 	%rs185, [%rd8+7];
	cvt.u64.u32 	%rd183, %r91;
	add.s64 	%rd184, %rd8, %rd183;
	ld.local.s8 	%rs186, [%rd184];
	setp.lt.s16 	%p90, %rs185, %rs186;
	ld.local.s8 	%rs187, [%rd4+8];
	selp.b64 	%rd185, 7, %rd179, %p88;
	add.s64 	%rd186, %rd4, %rd185;
	ld.local.s8 	%rs188, [%rd186];
	setp.lt.s16 	%p91, %rs187, %rs188;
	ld.local.s8 	%rs189, [%rd6+8];
	selp.b64 	%rd187, 7, %rd181, %p89;
	add.s64 	%rd188, %rd6, %rd187;
	ld.local.s8 	%rs190, [%rd188];
	setp.lt.s16 	%p92, %rs189, %rs190;
	ld.local.s8 	%rs191, [%rd8+8];
	selp.b64 	%rd189, 7, %rd183, %p90;
	add.s64 	%rd190, %rd8, %rd189;
	ld.local.s8 	%rs192, [%rd190];
	setp.lt.s16 	%p93, %rs191, %rs192;
	selp.b64 	%rd191, 8, %rd185, %p91;
	add.s64 	%rd192, %rd4, %rd191;
	ld.local.u8 	%rs193, [%rd192];
	st.local.u8 	[%rd4+4], %rs193;
	st.local.u8 	[%rd192], %rs170;
	selp.b64 	%rd193, 8, %rd187, %p92;
	add.s64 	%rd194, %rd6, %rd193;
	ld.local.u8 	%rs194, [%rd194];
	st.local.u8 	[%rd6+4], %rs194;
	st.local.u8 	[%rd194], %rs172;
	selp.b64 	%rd195, 8, %rd189, %p93;
	add.s64 	%rd196, %rd8, %rd195;
	ld.local.u8 	%rs195, [%rd196];
	st.local.u8 	[%rd8+4], %rs195;
	st.local.u8 	[%rd196], %rs174;
	ld.local.u8 	%rs196, [%rd4+4];
	add.s64 	%rd197, %rd10, %rd16;
	st.global.u8 	[%rd197], %rs196;
	ld.local.u8 	%rs197, [%rd6+4];
	st.global.u8 	[%rd197+1], %rs197;
	ld.local.u8 	%rs198, [%rd8+4];
	st.global.u8 	[%rd197+2], %rs198;
$L__BB1_2:
	ret;

}
	// .globl	_Z27medianFilterKernelSharedMemPcS_ii
.visible .entry _Z27medianFilterKernelSharedMemPcS_ii(
	.param .u64 .ptr .align 1 _Z27medianFilterKernelSharedMemPcS_ii_param_0,
	.param .u64 .ptr .align 1 _Z27medianFilterKernelSharedMemPcS_ii_param_1,
	.param .u32 _Z27medianFilterKernelSharedMemPcS_ii_param_2,
	.param .u32 _Z27medianFilterKernelSharedMemPcS_ii_param_3
)
{
	.reg .pred 	%p<94>;
	.reg .b16 	%rs<226>;
	.reg .b32 	%r<212>;
	.reg .b64 	%rd<14>;
	// demoted variable
	.shared .align 1 .b8 _ZZ27medianFilterKernelSharedMemPcS_iiE9RNeighbor[9216];
	// demoted variable
	.shared .align 1 .b8 _ZZ27medianFilterKernelSharedMemPcS_iiE9GNeighbor[9216];
	// demoted variable
	.shared .align 1 .b8 _ZZ27medianFilterKernelSharedMemPcS_iiE9BNeighbor[9216];
	ld.param.u32 	%r3, [_Z27medianFilterKernelSharedMemPcS_ii_param_2];
	ld.param.u32 	%r4, [_Z27medianFilterKernelSharedMemPcS_ii_param_3];
	mov.u32 	%r6, %ntid.x;
	mov.u32 	%r7, %ctaid.x;
	mov.u32 	%r8, %tid.x;
	mad.lo.s32 	%r1, %r6, %r7, %r8;
	mov.u32 	%r9, %ntid.y;
	mov.u32 	%r10, %ctaid.y;
	mov.u32 	%r11, %tid.y;
	mad.lo.s32 	%r12, %r9, %r10, %r11;
	add.s32 	%r13, %r3, -1;
	setp.ge.s32 	%p1, %r1, %r13;
	add.s32 	%r14, %r4, -1;
	setp.ge.s32 	%p2, %r12, %r14;
	or.pred  	%p3, %p1, %p2;
	@%p3 bra 	$L__BB2_2;
	ld.param.u64 	%rd13, [_Z27medianFilterKernelSharedMemPcS_ii_param_1];
	ld.param.u64 	%rd12, [_Z27medianFilterKernelSharedMemPcS_ii_param_0];
	cvta.to.global.u64 	%rd3, %rd12;
	cvta.to.global.u64 	%rd4, %rd13;
	add.s32 	%r15, %r12, -1;
	mad.lo.s32 	%r16, %r15, %r3, %r1;
	mad.lo.s32 	%r20, %r11, %r6, %r8;
	mul.lo.s32 	%r21, %r20, 9;
	mov.u32 	%r22, _ZZ27medianFilterKernelSharedMemPcS_iiE9RNeighbor;
	add.s32 	%r23, %r22, %r21;
	mov.u32 	%r24, _ZZ27medianFilterKernelSharedMemPcS_iiE9GNeighbor;
	add.s32 	%r25, %r24, %r21;
	mov.u32 	%r26, _ZZ27medianFilterKernelSharedMemPcS_iiE9BNeighbor;
	add.s32 	%r27, %r26, %r21;
	add.s32 	%r28, %r16, -1;
	mul.lo.s32 	%r29, %r28, 3;
	cvt.s64.s32 	%rd5, %r29;
	add.s64 	%rd6, %rd3, %rd5;
	ld.global.u8 	%rs1, [%rd6];
	st.shared.u8 	[%r23], %rs1;
	ld.global.u8 	%rs2, [%rd6+1];
	st.shared.u8 	[%r25], %rs2;
	ld.global.u8 	%rs3, [%rd6+2];
	st.shared.u8 	[%r27], %rs3;
	add.s32 	%r30, %r28, %r3;
	mul.wide.s32 	%rd7, %r3, 3;
	add.s64 	%rd8, %rd6, %rd7;
	ld.global.u8 	%rs4, [%rd8];
	st.shared.u8 	[%r23+1], %rs4;
	ld.global.u8 	%rs5, [%rd8+1];
	st.shared.u8 	[%r25+1], %rs5;
	ld.global.u8 	%rs6, [%rd8+2];
	st.shared.u8 	[%r27+1], %rs6;
	add.s64 	%rd9, %rd8, %rd7;
	ld.global.u8 	%rs7, [%rd9];
	st.shared.u8 	[%r23+2], %rs7;
	ld.global.u8 	%rs8, [%rd9+1];
	st.shared.u8 	[%r25+2], %rs8;
	ld.global.u8 	%rs9, [%rd9+2];
	st.shared.u8 	[%r27+2], %rs9;
	ld.global.u8 	%rs10, [%rd6+3];
	st.shared.u8 	[%r23+3], %rs10;
	ld.global.u8 	%rs11, [%rd6+4];
	st.shared.u8 	[%r25+3], %rs11;
	ld.global.u8 	%rs12, [%rd6+5];
	st.shared.u8 	[%r27+3], %rs12;
	mad.lo.s32 	%r31, %r30, 3, 3;
	cvt.s64.s32 	%rd10, %r31;
	ld.global.u8 	%rs13, [%rd8+3];
	st.shared.u8 	[%r23+4], %rs13;
	ld.global.u8 	%rs14, [%rd8+4];
	st.shared.u8 	[%r25+4], %rs14;
	ld.global.u8 	%rs15, [%rd8+5];
	st.shared.u8 	[%r27+4], %rs15;
	ld.global.u8 	%rs16, [%rd9+3];
	st.shared.u8 	[%r23+5], %rs16;
	ld.global.u8 	%rs17, [%rd9+4];
	st.shared.u8 	[%r25+5], %rs17;
	ld.global.u8 	%rs18, [%rd9+5];
	st.shared.u8 	[%r27+5], %rs18;
	ld.global.u8 	%rs19, [%rd6+6];
	st.shared.u8 	[%r23+6], %rs19;
	ld.global.u8 	%rs20, [%rd6+7];
	st.shared.u8 	[%r25+6], %rs20;
	ld.global.u8 	%rs21, [%rd6+8];
	st.shared.u8 	[%r27+6], %rs21;
	ld.global.u8 	%rs22, [%rd8+6];
	st.shared.u8 	[%r23+7], %rs22;
	ld.global.u8 	%rs23, [%rd8+7];
	st.shared.u8 	[%r25+7], %rs23;
	ld.global.u8 	%rs24, [%rd8+8];
	st.shared.u8 	[%r27+7], %rs24;
	ld.global.u8 	%rs25, [%rd9+6];
	st.shared.u8 	[%r23+8], %rs25;
	ld.global.u8 	%rs26, [%rd9+7];
	st.shared.u8 	[%r25+8], %rs26;
	ld.global.u8 	%rs27, [%rd9+8];
	st.shared.u8 	[%r27+8], %rs27;
	bar.sync 	0;
	ld.shared.s8 	%rs28, [%r23+1];
	ld.shared.s8 	%rs29, [%r23];
	setp.lt.s16 	%p4, %rs28, %rs29;
	ld.shared.s8 	%rs30, [%r25+1];
	ld.shared.s8 	%rs31, [%r25];
	setp.lt.s16 	%p5, %rs30, %rs31;
	ld.shared.s8 	%rs32, [%r27+1];
	ld.shared.s8 	%rs33, [%r27];
	setp.lt.s16 	%p6, %rs32, %rs33;
	selp.u32 	%r32, 1, 0, %p6;
	selp.u32 	%r33, 1, 0, %p5;
	selp.u32 	%r34, 1, 0, %p4;
	ld.shared.s8 	%rs34, [%r23+2];
	add.s32 	%r35, %r23, %r34;
	ld.shared.s8 	%rs35, [%r35];
	setp.lt.s16 	%p7, %rs34, %rs35;
	selp.b32 	%r36, 2, %r34, %p7;
	ld.shared.s8 	%rs36, [%r25+2];
	add.s32 	%r37, %r25, %r33;
	ld.shared.s8 	%rs37, [%r37];
	setp.lt.s16 	%p8, %rs36, %rs37;
	selp.b32 	%r38, 2, %r33, %p8;
	ld.shared.s8 	%rs38, [%r27+2];
	add.s32 	%r39, %r27, %r32;
	ld.shared.s8 	%rs39, [%r39];
	setp.lt.s16 	%p9, %rs38, %rs39;
	selp.b32 	%r40, 2, %r32, %p9;
	ld.shared.s8 	%rs40, [%r23+3];
	add.s32 	%r41, %r23, %r36;
	ld.shared.s8 	%rs41, [%r41];
	setp.lt.s16 	%p10, %rs40, %rs41;
	selp.b32 	%r42, 3, %r36, %p10;
	ld.shared.s8 	%rs42, [%r25+3];
	add.s32 	%r43, %r25, %r38;
	ld.shared.s8 	%rs43, [%r43];
	setp.lt.s16 	%p11, %rs42, %rs43;
	selp.b32 	%r44, 3, %r38, %p11;
	ld.shared.s8 	%rs44, [%r27+3];
	add.s32 	%r45, %r27, %r40;
	ld.shared.s8 	%rs45, [%r45];
	setp.lt.s16 	%p12, %rs44, %rs45;
	selp.b32 	%r46, 3, %r40, %p12;
	ld.shared.s8 	%rs46, [%r23+4];
	add.s32 	%r47, %r23, %r42;
	ld.shared.s8 	%rs47, [%r47];
	setp.lt.s16 	%p13, %rs46, %rs47;
	selp.b32 	%r48, 4, %r42, %p13;
	ld.shared.s8 	%rs48, [%r25+4];
	add.s32 	%r49, %r25, %r44;
	ld.shared.s8 	%rs49, [%r49];
	setp.lt.s16 	%p14, %rs48, %rs49;
	selp.b32 	%r50, 4, %r44, %p14;
	ld.shared.s8 	%rs50, [%r27+4];
	add.s32 	%r51, %r27, %r46;
	ld.shared.s8 	%rs51, [%r51];
	setp.lt.s16 	%p15, %rs50, %rs51;
	selp.b32 	%r52, 4, %r46, %p15;
	ld.shared.s8 	%rs52, [%r23+5];
	add.s32 	%r53, %r23, %r48;
	ld.shared.s8 	%rs53, [%r53];
	setp.lt.s16 	%p16, %rs52, %rs53;
	selp.b32 	%r54, 5, %r48, %p16;
	ld.shared.s8 	%rs54, [%r25+5];
	add.s32 	%r55, %r25, %r50;
	ld.shared.s8 	%rs55, [%r55];
	setp.lt.s16 	%p17, %rs54, %rs55;
	selp.b32 	%r56, 5, %r50, %p17;
	ld.shared.s8 	%rs56, [%r27+5];
	add.s32 	%r57, %r27, %r52;
	ld.shared.s8 	%rs57, [%r57];
	setp.lt.s16 	%p18, %rs56, %rs57;
	selp.b32 	%r58, 5, %r52, %p18;
	ld.shared.s8 	%rs58, [%r23+6];
	add.s32 	%r59, %r23, %r54;
	ld.shared.s8 	%rs59, [%r59];
	setp.lt.s16 	%p19, %rs58, %rs59;
	selp.b32 	%r60, 6, %r54, %p19;
	ld.shared.s8 	%rs60, [%r25+6];
	add.s32 	%r61, %r25, %r56;
	ld.shared.s8 	%rs61, [%r61];
	setp.lt.s16 	%p20, %rs60, %rs61;
	selp.b32 	%r62, 6, %r56, %p20;
	ld.shared.s8 	%rs62, [%r27+6];
	add.s32 	%r63, %r27, %r58;
	ld.shared.s8 	%rs63, [%r63];
	setp.lt.s16 	%p21, %rs62, %rs63;
	selp.b32 	%r64, 6, %r58, %p21;
	ld.shared.s8 	%rs64, [%r23+7];
	add.s32 	%r65, %r23, %r60;
	ld.shared.s8 	%rs65, [%r65];
	setp.lt.s16 	%p22, %rs64, %rs65;
	selp.b32 	%r66, 7, %r60, %p22;
	ld.shared.s8 	%rs66, [%r25+7];
	add.s32 	%r67, %r25, %r62;
	ld.shared.s8 	%rs67, [%r67];
	setp.lt.s16 	%p23, %rs66, %rs67;
	selp.b32 	%r68, 7, %r62, %p23;
	ld.shared.s8 	%rs68, [%r27+7];
	add.s32 	%r69, %r27, %r64;
	ld.shared.s8 	%rs69, [%r69];
	setp.lt.s16 	%p24, %rs68, %rs69;
	selp.b32 	%r70, 7, %r64, %p24;
	ld.shared.s8 	%rs70, [%r23+8];
	add.s32 	%r71, %r23, %r66;
	ld.shared.s8 	%rs71, [%r71];
	setp.lt.s16 	%p25, %rs70, %rs71;
	selp.b32 	%r72, 8, %r66, %p25;
	ld.shared.s8 	%rs72, [%r25+8];
	add.s32 	%r73, %r25, %r68;
	ld.shared.s8 	%rs73, [%r73];
	setp.lt.s16 	%p26, %rs72, %rs73;
	selp.b32 	%r74, 8, %r68, %p26;
	ld.shared.s8 	%rs74, [%r27+8];
	add.s32 	%r75, %r27, %r70;
	ld.shared.s8 	%rs75, [%r75];
	setp.lt.s16 	%p27, %rs74, %rs75;
	selp.b32 	%r76, 8, %r70, %p27;
	add.s32 	%r77, %r23, %r72;
	ld.shared.u8 	%rs76, [%r77];
	st.shared.u8 	[%r23], %rs76;
	st.shared.u8 	[%r77], %rs29;
	add.s32 	%r78, %r25, %r74;
	ld.shared.u8 	%rs77, [%r78];
	st.shared.u8 	[%r25], %rs77;
	st.shared.u8 	[%r78], %rs31;
	add.s32 	%r79, %r27, %r76;
	ld.shared.u8 	%rs78, [%r79];
	st.shared.u8 	[%r27], %rs78;
	st.shared.u8 	[%r79], %rs33;
	ld.shared.s8 	%rs79, [%r23+2];
	ld.shared.s8 	%rs80, [%r23+1];
	setp.lt.s16 	%p28, %rs79, %rs80;
	ld.shared.s8 	%rs81, [%r25+2];
	ld.shared.s8 	%rs82, [%r25+1];
	setp.lt.s16 	%p29, %rs81, %rs82;
	ld.shared.s8 	%rs83, [%r27+2];
	ld.shared.s8 	%rs84, [%r27+1];
	setp.lt.s16 	%p30, %rs83, %rs84;
	selp.b32 	%r80, 2, 1, %p30;
	selp.b32 	%r81, 2, 1, %p29;
	selp.b32 	%r82, 2, 1, %p28;
	ld.shared.s8 	%rs85, [%r23+3];
	add.s32 	%r83, %r23, %r82;
	ld.shared.s8 	%rs86, [%r83];
	setp.lt.s16 	%p31, %rs85, %rs86;
	selp.b32 	%r84, 3, %r82, %p31;
	ld.shared.s8 	%rs87, [%r25+3];
	add.s32 	%r85, %r25, %r81;
	ld.shared.s8 	%rs88, [%r85];
	setp.lt.s16 	%p32, %rs87, %rs88;
	selp.b32 	%r86, 3, %r81, %p32;
	ld.shared.s8 	%rs89, [%r27+3];
	add.s32 	%r87, %r27, %r80;
	ld.shared.s8 	%rs90, [%r87];
	setp.lt.s16 	%p33, %rs89, %rs90;
	selp.b32 	%r88, 3, %r80, %p33;
	ld.shared.s8 	%rs91, [%r23+4];
	add.s32 	%r89, %r23, %r84;
	ld.shared.s8 	%rs92, [%r89];
	setp.lt.s16 	%p34, %rs91, %rs92;
	selp.b32 	%r90, 4, %r84, %p34;
	ld.shared.s8 	%rs93, [%r25+4];
	add.s32 	%r91, %r25, %r86;
	ld.shared.s8 	%rs94, [%r91];
	setp.lt.s16 	%p35, %rs93, %rs94;
	selp.b32 	%r92, 4, %r86, %p35;
	ld.shared.s8 	%rs95, [%r27+4];
	add.s32 	%r93, %r27, %r88;
	ld.shared.s8 	%rs96, [%r93];
	setp.lt.s16 	%p36, %rs95, %rs96;
	selp.b32 	%r94, 4, %r88, %p36;
	ld.shared.s8 	%rs97, [%r23+5];
	add.s32 	%r95, %r23, %r90;
	ld.shared.s8 	%rs98, [%r95];
	setp.lt.s16 	%p37, %rs97, %rs98;
	selp.b32 	%r96, 5, %r90, %p37;
	ld.shared.s8 	%rs99, [%r25+5];
	add.s32 	%r97, %r25, %r92;
	ld.shared.s8 	%rs100, [%r97];
	setp.lt.s16 	%p38, %rs99, %rs100;
	selp.b32 	%r98, 5, %r92, %p38;
	ld.shared.s8 	%rs101, [%r27+5];
	add.s32 	%r99, %r27, %r94;
	ld.shared.s8 	%rs102, [%r99];
	setp.lt.s16 	%p39, %rs101, %rs102;
	selp.b32 	%r100, 5, %r94, %p39;
	ld.shared.s8 	%rs103, [%r23+6];
	add.s32 	%r101, %r23, %r96;
	ld.shared.s8 	%rs104, [%r101];
	setp.lt.s16 	%p40, %rs103, %rs104;
	selp.b32 	%r102, 6, %r96, %p40;
	ld.shared.s8 	%rs105, [%r25+6];
	add.s32 	%r103, %r25, %r98;
	ld.shared.s8 	%rs106, [%r103];
	setp.lt.s16 	%p41, %rs105, %rs106;
	selp.b32 	%r104, 6, %r98, %p41;
	ld.shared.s8 	%rs107, [%r27+6];
	add.s32 	%r105, %r27, %r100;
	ld.shared.s8 	%rs108, [%r105];
	setp.lt.s16 	%p42, %rs107, %rs108;
	selp.b32 	%r106, 6, %r100, %p42;
	ld.shared.s8 	%rs109, [%r23+7];
	add.s32 	%r107, %r23, %r102;
	ld.shared.s8 	%rs110, [%r107];
	setp.lt.s16 	%p43, %rs109, %rs110;
	selp.b32 	%r108, 7, %r102, %p43;
	ld.shared.s8 	%rs111, [%r25+7];
	add.s32 	%r109, %r25, %r104;
	ld.shared.s8 	%rs112, [%r109];
	setp.lt.s16 	%p44, %rs111, %rs112;
	selp.b32 	%r110, 7, %r104, %p44;
	ld.shared.s8 	%rs113, [%r27+7];
	add.s32 	%r111, %r27, %r106;
	ld.shared.s8 	%rs114, [%r111];
	setp.lt.s16 	%p45, %rs113, %rs114;
	selp.b32 	%r112, 7, %r106, %p45;
	ld.shared.s8 	%rs115, [%r23+8];
	add.s32 	%r113, %r23, %r108;
	ld.shared.s8 	%rs116, [%r113];
	setp.lt.s16 	%p46, %rs115, %rs116;
	selp.b32 	%r114, 8, %r108, %p46;
	ld.shared.s8 	%rs117, [%r25+8];
	add.s32 	%r115, %r25, %r110;
	ld.shared.s8 	%rs118, [%r115];
	setp.lt.s16 	%p47, %rs117, %rs118;
	selp.b32 	%r116, 8, %r110, %p47;
	ld.shared.s8 	%rs119, [%r27+8];
	add.s32 	%r117, %r27, %r112;
	ld.shared.s8 	%rs120, [%r117];
	setp.lt.s16 	%p48, %rs119, %rs120;
	selp.b32 	%r118, 8, %r112, %p48;
	add.s32 	%r119, %r23, %r114;
	ld.shared.u8 	%rs121, [%r119];
	st.shared.u8 	[%r23+1], %rs121;
	st.shared.u8 	[%r119], %rs80;
	add.s32 	%r120, %r25, %r116;
	ld.shared.u8 	%rs122, [%r120];
	st.shared.u8 	[%r25+1], %rs122;
	st.shared.u8 	[%r120], %rs82;
	add.s32 	%r121, %r27, %r118;
	ld.shared.u8 	%rs123, [%r121];
	st.shared.u8 	[%r27+1], %rs123;
	st.shared.u8 	[%r121], %rs84;
	ld.shared.s8 	%rs124, [%r23+3];
	ld.shared.s8 	%rs125, [%r23+2];
	setp.lt.s16 	%p49, %rs124, %rs125;
	ld.shared.s8 	%rs126, [%r25+3];
	ld.shared.s8 	%rs127, [%r25+2];
	setp.lt.s16 	%p50, %rs126, %rs127;
	ld.shared.s8 	%rs128, [%r27+3];
	ld.shared.s8 	%rs129, [%r27+2];
	setp.lt.s16 	%p51, %rs128, %rs129;
	selp.b32 	%r122, 3, 2, %p51;
	selp.b32 	%r123, 3, 2, %p50;
	selp.b32 	%r124, 3, 2, %p49;
	ld.shared.s8 	%rs130, [%r23+4];
	add.s32 	%r125, %r23, %r124;
	ld.shared.s8 	%rs131, [%r125];
	setp.lt.s16 	%p52, %rs130, %rs131;
	selp.b32 	%r126, 4, %r124, %p52;
	ld.shared.s8 	%rs132, [%r25+4];
	add.s32 	%r127, %r25, %r123;
	ld.shared.s8 	%rs133, [%r127];
	setp.lt.s16 	%p53, %rs132, %rs133;
	selp.b32 	%r128, 4, %r123, %p53;
	ld.shared.s8 	%rs134, [%r27+4];
	add.s32 	%r129, %r27, %r122;
	ld.shared.s8 	%rs135, [%r129];
	setp.lt.s16 	%p54, %rs134, %rs135;
	selp.b32 	%r130, 4, %r122, %p54;
	ld.shared.s8 	%rs136, [%r23+5];
	add.s32 	%r131, %r23, %r126;
	ld.shared.s8 	%rs137, [%r131];
	setp.lt.s16 	%p55, %rs136, %rs137;
	selp.b32 	%r132, 5, %r126, %p55;
	ld.shared.s8 	%rs138, [%r25+5];
	add.s32 	%r133, %r25, %r128;
	ld.shared.s8 	%rs139, [%r133];
	setp.lt.s16 	%p56, %rs138, %rs139;
	selp.b32 	%r134, 5, %r128, %p56;
	ld.shared.s8 	%rs140, [%r27+5];
	add.s32 	%r135, %r27, %r130;
	ld.shared.s8 	%rs141, [%r135];
	setp.lt.s16 	%p57, %rs140, %rs141;
	selp.b32 	%r136, 5, %r130, %p57;
	ld.shared.s8 	%rs142, [%r23+6];
	add.s32 	%r137, %r23, %r132;
	ld.shared.s8 	%rs143, [%r137];
	setp.lt.s16 	%p58, %rs142, %rs143;
	selp.b32 	%r138, 6, %r132, %p58;
	ld.shared.s8 	%rs144, [%r25+6];
	add.s32 	%r139, %r25, %r134;
	ld.shared.s8 	%rs145, [%r139];
	setp.lt.s16 	%p59, %rs144, %rs145;
	selp.b32 	%r140, 6, %r134, %p59;
	ld.shared.s8 	%rs146, [%r27+6];
	add.s32 	%r141, %r27, %r136;
	ld.shared.s8 	%rs147, [%r141];
	setp.lt.s16 	%p60, %rs146, %rs147;
	selp.b32 	%r142, 6, %r136, %p60;
	ld.shared.s8 	%rs148, [%r23+7];
	add.s32 	%r143, %r23, %r138;
	ld.shared.s8 	%rs149, [%r143];
	setp.lt.s16 	%p61, %rs148, %rs149;
	selp.b32 	%r144, 7, %r138, %p61;
	ld.shared.s8 	%rs150, [%r25+7];
	add.s32 	%r145, %r25, %r140;
	ld.shared.s8 	%rs151, [%r145];
	setp.lt.s16 	%p62, %rs150, %rs151;
	selp.b32 	%r146, 7, %r140, %p62;
	ld.shared.s8 	%rs152, [%r27+7];
	add.s32 	%r147, %r27, %r142;
	ld.shared.s8 	%rs153, [%r147];
	setp.lt.s16 	%p63, %rs152, %rs153;
	selp.b32 	%r148, 7, %r142, %p63;
	ld.shared.s8 	%rs154, [%r23+8];
	add.s32 	%r149, %r23, %r144;
	ld.shared.s8 	%rs155, [%r149];
	setp.lt.s16 	%p64, %rs154, %rs155;
	selp.b32 	%r150, 8, %r144, %p64;
	ld.shared.s8 	%rs156, [%r25+8];
	add.s32 	%r151, %r25, %r146;
	ld.shared.s8 	%rs157, [%r151];
	setp.lt.s16 	%p65, %rs156, %rs157;
	selp.b32 	%r152, 8, %r146, %p65;
	ld.shared.s8 	%rs158, [%r27+8];
	add.s32 	%r153, %r27, %r148;
	ld.shared.s8 	%rs159, [%r153];
	setp.lt.s16 	%p66, %rs158, %rs159;
	selp.b32 	%r154, 8, %r148, %p66;
	add.s32 	%r155, %r23, %r150;
	ld.shared.u8 	%rs160, [%r155];
	st.shared.u8 	[%r23+2], %rs160;
	st.shared.u8 	[%r155], %rs125;
	add.s32 	%r156, %r25, %r152;
	ld.shared.u8 	%rs161, [%r156];
	st.shared.u8 	[%r25+2], %rs161;
	st.shared.u8 	[%r156], %rs127;
	add.s32 	%r157, %r27, %r154;
	ld.shared.u8 	%rs162, [%r157];
	st.shared.u8 	[%r27+2], %rs162;
	st.shared.u8 	[%r157], %rs129;
	ld.shared.s8 	%rs163, [%r23+4];
	ld.shared.s8 	%rs164, [%r23+3];
	setp.lt.s16 	%p67, %rs163, %rs164;
	ld.shared.s8 	%rs165, [%r25+4];
	ld.shared.s8 	%rs166, [%r25+3];
	setp.lt.s16 	%p68, %rs165, %rs166;
	ld.shared.s8 	%rs167, [%r27+4];
	ld.shared.s8 	%rs168, [%r27+3];
	setp.lt.s16 	%p69, %rs167, %rs168;
	selp.b32 	%r158, 4, 3, %p69;
	selp.b32 	%r159, 4, 3, %p68;
	selp.b32 	%r160, 4, 3, %p67;
	ld.shared.s8 	%rs169, [%r23+5];
	add.s32 	%r161, %r23, %r160;
	ld.shared.s8 	%rs170, [%r161];
	setp.lt.s16 	%p70, %rs169, %rs170;
	selp.b32 	%r162, 5, %r160, %p70;
	ld.shared.s8 	%rs171, [%r25+5];
	add.s32 	%r163, %r25, %r159;
	ld.shared.s8 	%rs172, [%r163];
	setp.lt.s16 	%p71, %rs171, %rs172;
	selp.b32 	%r164, 5, %r159, %p71;
	ld.shared.s8 	%rs173, [%r27+5];
	add.s32 	%r165, %r27, %r158;
	ld.shared.s8 	%rs174, [%r165];
	setp.lt.s16 	%p72, %rs173, %rs174;
	selp.b32 	%r166, 5, %r158, %p72;
	ld.shared.s8 	%rs175, [%r23+6];
	add.s32 	%r167, %r23, %r162;
	ld.shared.s8 	%rs176, [%r167];
	setp.lt.s16 	%p73, %rs175, %rs176;
	selp.b32 	%r168, 6, %r162, %p73;
	ld.shared.s8 	%rs177, [%r25+6];
	add.s32 	%r169, %r25, %r164;
	ld.shared.s8 	%rs178, [%r169];
	setp.lt.s16 	%p74, %rs177, %rs178;
	selp.b32 	%r170, 6, %r164, %p74;
	ld.shared.s8 	%rs179, [%r27+6];
	add.s32 	%r171, %r27, %r166;
	ld.shared.s8 	%rs180, [%r171];
	setp.lt.s16 	%p75, %rs179, %rs180;
	selp.b32 	%r172, 6, %r166, %p75;
	ld.shared.s8 	%rs181, [%r23+7];
	add.s32 	%r173, %r23, %r168;
	ld.shared.s8 	%rs182, [%r173];
	setp.lt.s16 	%p76, %rs181, %rs182;
	selp.b32 	%r174, 7, %r168, %p76;
	ld.shared.s8 	%rs183, [%r25+7];
	add.s32 	%r175, %r25, %r170;
	ld.shared.s8 	%rs184, [%r175];
	setp.lt.s16 	%p77, %rs183, %rs184;
	selp.b32 	%r176, 7, %r170, %p77;
	ld.shared.s8 	%rs185, [%r27+7];
	add.s32 	%r177, %r27, %r172;
	ld.shared.s8 	%rs186, [%r177];
	setp.lt.s16 	%p78, %rs185, %rs186;
	selp.b32 	%r178, 7, %r172, %p78;
	ld.shared.s8 	%rs187, [%r23+8];
	add.s32 	%r179, %r23, %r174;
	ld.shared.s8 	%rs188, [%r179];
	setp.lt.s16 	%p79, %rs187, %rs188;
	selp.b32 	%r180, 8, %r174, %p79;
	ld.shared.s8 	%rs189, [%r25+8];
	add.s32 	%r181, %r25, %r176;
	ld.shared.s8 	%rs190, [%r181];
	setp.lt.s16 	%p80, %rs189, %rs190;
	selp.b32 	%r182, 8, %r176, %p80;
	ld.shared.s8 	%rs191, [%r27+8];
	add.s32 	%r183, %r27, %r178;
	ld.shared.s8 	%rs192, [%r183];
	setp.lt.s16 	%p81, %rs191, %rs192;
	selp.b32 	%r184, 8, %r178, %p81;
	add.s32 	%r185, %r23, %r180;
	ld.shared.u8 	%rs193, [%r185];
	st.shared.u8 	[%r23+3], %rs193;
	st.shared.u8 	[%r185], %rs164;
	add.s32 	%r186, %r25, %r182;
	ld.shared.u8 	%rs194, [%r186];
	st.shared.u8 	[%r25+3], %rs194;
	st.shared.u8 	[%r186], %rs166;
	add.s32 	%r187, %r27, %r184;
	ld.shared.u8 	%rs195, [%r187];
	st.shared.u8 	[%r27+3], %rs195;
	st.shared.u8 	[%r187], %rs168;
	ld.shared.s8 	%rs196, [%r23+5];
	ld.shared.s8 	%rs197, [%r23+4];
	setp.lt.s16 	%p82, %rs196, %rs197;
	ld.shared.s8 	%rs198, [%r25+5];
	ld.shared.s8 	%rs199, [%r25+4];
	setp.lt.s16 	%p83, %rs198, %rs199;
	ld.shared.s8 	%rs200, [%r27+5];
	ld.shared.s8 	%rs201, [%r27+4];
	setp.lt.s16 	%p84, %rs200, %rs201;
	selp.b32 	%r188, 5, 4, %p84;
	selp.b32 	%r189, 5, 4, %p83;
	selp.b32 	%r190, 5, 4, %p82;
	ld.shared.s8 	%rs202, [%r23+6];
	add.s32 	%r191, %r23, %r190;
	ld.shared.s8 	%rs203, [%r191];
	setp.lt.s16 	%p85, %rs202, %rs203;
	selp.b32 	%r192, 6, %r190, %p85;
	ld.shared.s8 	%rs204, [%r25+6];
	add.s32 	%r193, %r25, %r189;
	ld.shared.s8 	%rs205, [%r193];
	setp.lt.s16 	%p86, %rs204, %rs205;
	selp.b32 	%r194, 6, %r189, %p86;
	ld.shared.s8 	%rs206, [%r27+6];
	add.s32 	%r195, %r27, %r188;
	ld.shared.s8 	%rs207, [%r195];
	setp.lt.s16 	%p87, %rs206, %rs207;
	selp.b32 	%r196, 6, %r188, %p87;
	ld.shared.s8 	%rs208, [%r23+7];
	add.s32 	%r197, %r23, %r192;
	ld.shared.s8 	%rs209, [%r197];
	setp.lt.s16 	%p88, %rs208, %rs209;
	selp.b32 	%r198, 7, %r192, %p88;
	ld.shared.s8 	%rs210, [%r25+7];
	add.s32 	%r199, %r25, %r194;
	ld.shared.s8 	%rs211, [%r199];
	setp.lt.s16 	%p89, %rs210, %rs211;
	selp.b32 	%r200, 7, %r194, %p89;
	ld.shared.s8 	%rs212, [%r27+7];
	add.s32 	%r201, %r27, %r196;
	ld.shared.s8 	%rs213, [%r201];
	setp.lt.s16 	%p90, %rs212, %rs213;
	selp.b32 	%r202, 7, %r196, %p90;
	ld.shared.s8 	%rs214, [%r23+8];
	add.s32 	%r203, %r23, %r198;
	ld.shared.s8 	%rs215, [%r203];
	setp.lt.s16 	%p91, %rs214, %rs215;
	selp.b32 	%r204, 8, %r198, %p91;
	ld.shared.s8 	%rs216, [%r25+8];
	add.s32 	%r205, %r25, %r200;
	ld.shared.s8 	%rs217, [%r205];
	setp.lt.s16 	%p92, %rs216, %rs217;
	selp.b32 	%r206, 8, %r200, %p92;
	ld.shared.s8 	%rs218, [%r27+8];
	add.s32 	%r207, %r27, %r202;
	ld.shared.s8 	%rs219, [%r207];
	setp.lt.s16 	%p93, %rs218, %rs219;
	selp.b32 	%r208, 8, %r202, %p93;
	add.s32 	%r209, %r23, %r204;
	ld.shared.u8 	%rs220, [%r209];
	st.shared.u8 	[%r23+4], %rs220;
	st.shared.u8 	[%r209], %rs197;
	add.s32 	%r210, %r25, %r206;
	ld.shared.u8 	%rs221, [%r210];
	st.shared.u8 	[%r25+4], %rs221;
	st.shared.u8 	[%r210], %rs199;
	add.s32 	%r211, %r27, %r208;
	ld.shared.u8 	%rs222, [%r211];
	st.shared.u8 	[%r27+4], %rs222;
	st.shared.u8 	[%r211], %rs201;
	bar.sync 	0;
	ld.shared.u8 	%rs223, [%r23+4];
	add.s64 	%rd11, %rd4, %rd10;
	st.global.u8 	[%rd11], %rs223;
	ld.shared.u8 	%rs224, [%r25+4];
	st.global.u8 	[%rd11+1], %rs224;
	ld.shared.u8 	%rs225, [%r27+4];
	st.global.u8 	[%rd11+2], %rs225;
	bar.sync 	0;
$L__BB2_2:
	ret;

}
	// .globl	_Z16blobMaximaKernalPmiiiPcS0_S0_
.visible .entry _Z16blobMaximaKernalPmiiiPcS0_S0_(
	.param .u64 .ptr .align 1 _Z16blobMaximaKernalPmiiiPcS0_S0__param_0,
	.param .u32 _Z16blobMaximaKernalPmiiiPcS0_S0__param_1,
	.param .u32 _Z16blobMaximaKernalPmiiiPcS0_S0__param_2,
	.param .u32 _Z16blobMaximaKernalPmiiiPcS0_S0__param_3,
	.param .u64 .ptr .align 1 _Z16blobMaximaKernalPmiiiPcS0_S0__param_4,
	.param .u64 .ptr .align 1 _Z16blobMaximaKernalPmiiiPcS0_S0__param_5,
	.param .u64 .ptr .align 1 _Z16blobMaximaKernalPmiiiPcS0_S0__param_6
)
{
	.reg .pred 	%p<84>;
	.reg .b16 	%rs<82>;
	.reg .b32 	%r<19>;
	.reg .b64 	%rd<34>;

	ld.param.u64 	%rd16, [_Z16blobMaximaKernalPmiiiPcS0_S0__param_0];
	ld.param.u32 	%r3, [_Z16blobMaximaKernalPmiiiPcS0_S0__param_2];
	ld.param.s32 	%rd5, [_Z16blobMaximaKernalPmiiiPcS0_S0__param_3];
	ld.param.u64 	%rd17, [_Z16blobMaximaKernalPmiiiPcS0_S0__param_4];
	ld.param.u64 	%rd18, [_Z16blobMaximaKernalPmiiiPcS0_S0__param_5];
	ld.param.u64 	%rd19, [_Z16blobMaximaKernalPmiiiPcS0_S0__param_6];
	cvta.to.global.u64 	%rd1, %rd19;
	cvta.to.global.u64 	%rd2, %rd17;
	cvta.to.global.u64 	%rd3, %rd18;
	mov.u32 	%r5, %ctaid.x;
	mov.u32 	%r6, %ntid.x;
	mul.lo.s32 	%r7, %r5, %r6;
	cvt.u64.u32 	%rd20, %r7;
	mov.u32 	%r8, %tid.x;
	cvt.u64.u32 	%rd21, %r8;
	add.s64 	%rd4, %rd20, %rd21;
	mov.u32 	%r9, %ctaid.y;
	mov.u32 	%r10, %ntid.y;
	mov.u32 	%r11, %tid.y;
	mad.lo.s32 	%r12, %r9, %r10, %r11;
	setp.ge.u64 	%p1, %rd4, %rd5;
	setp.ge.u32 	%p2, %r12, %r3;
	or.pred  	%p3, %p1, %p2;
	@%p3 bra 	$L__BB3_83;
	cvt.u64.u32 	%rd22, %r12;
	mad.lo.s64 	%rd23, %rd5, %rd22, %rd4;
	mul.lo.s64 	%rd6, %rd23, 3;
	or.b64  	%rd24, %rd6, %rd5;
	and.b64  	%rd25, %rd24, -4294967296;
	setp.ne.s64 	%p4, %rd25, 0;
	@%p4 bra 	$L__BB3_3;
	cvt.u32.u64 	%r13, %rd5;
	cvt.u32.u64 	%r14, %rd6;
	div.u32 	%r15, %r14, %r13;
	cvt.u64.u32 	%rd33, %r15;
	bra.uni 	$L__BB3_4;
$L__BB3_3:
	div.u64 	%rd33, %rd6, %rd5;
$L__BB3_4:
	and.b64  	%rd26, %rd33, 1;
	setp.eq.b64 	%p5, %rd26, 1;
	cvt.u32.u64 	%r16, %rd33;
	mul.lo.s32 	%r17, %r16, 3;
	add.s32 	%r18, %r17, 3;
	selp.b32 	%r2, %r18, %r17, %p5;
	add.s64 	%rd10, %rd3, %rd6;
	ld.global.s8 	%rs1, [%rd10];
	ld.global.s8 	%rs4, [%rd10+3];
	setp.le.s16 	%p6, %rs1, %rs4;
	@%p6 bra 	$L__BB3_83;
	ld.global.s8 	%rs5, [%rd10+-3];
	setp.le.s16 	%p7, %rs1, %rs5;
	@%p7 bra 	$L__BB3_83;
	cvt.s64.s32 	%rd27, %r2;
	add.s64 	%rd11, %rd3, %rd27;
	ld.global.s8 	%rs6, [%rd11+-1];
	setp.le.s16 	%p8, %rs1, %rs6;
	@%p8 bra 	$L__BB3_83;
	ld.global.s8 	%rs7, [%rd11+-4];
	setp.le.s16 	%p9, %rs1, %rs7;
	@%p9 bra 	$L__BB3_83;
	ld.global.s8 	%rs8, [%rd11+-7];
	setp.le.s16 	%p10, %rs1, %rs8;
	@%p10 bra 	$L__BB3_83;
	ld.global.s8 	%rs9, [%rd11+1];
	setp.le.s16 	%p11, %rs1, %rs9;
	@%p11 bra 	$L__BB3_83;
	ld.global.s8 	%rs10, [%rd11+4];
	setp.le.s16 	%p12, %rs1, %rs10;
	@%p12 bra 	$L__BB3_83;
	ld.global.s8 	%rs11, [%rd11+7];
	setp.le.s16 	%p13, %rs1, %rs11;
	@%p13 bra 	$L__BB3_83;
	add.s64 	%rd12, %rd2, %rd6;
	ld.global.s8 	%rs12, [%rd12];
	setp.le.s16 	%p14, %rs1, %rs12;
	@%p14 bra 	$L__BB3_83;
	ld.global.s8 	%rs13, [%rd12+3];
	setp.le.s16 	%p15, %rs1, %rs13;
	@%p15 bra 	$L__BB3_83;
	ld.global.s8 	%rs14, [%rd12+-3];
	setp.le.s16 	%p16, %rs1, %rs14;
	@%p16 bra 	$L__BB3_83;
	add.s64 	%rd13, %rd2, %rd27;
	ld.global.s8 	%rs15, [%rd13+-1];
	setp.le.s16 	%p17, %rs1, %rs15;
	@%p17 bra 	$L__BB3_83;
	ld.global.s8 	%rs16, [%rd13+-4];
	setp.le.s16 	%p18, %rs1, %rs16;
	@%p18 bra 	$L__BB3_83;
	ld.global.s8 	%rs17, [%rd13+-7];
	setp.le.s16 	%p19, %rs1, %rs17;
	@%p19 bra 	$L__BB3_83;
	ld.global.s8 	%rs18, [%rd13+1];
	setp.le.s16 	%p20, %rs1, %rs18;
	@%p20 bra 	$L__BB3_83;
	ld.global.s8 	%rs19, [%rd13+4];
	setp.le.s16 	%p21, %rs1, %rs19;
	@%p21 bra 	$L__BB3_83;
	ld.global.s8 	%rs20, [%rd13+7];
	setp.le.s16 	%p22, %rs1, %rs20;
	@%p22 bra 	$L__BB3_83;
	add.s64 	%rd14, %rd1, %rd6;
	ld.global.s8 	%rs21, [%rd14];
	setp.le.s16 	%p23, %rs1, %rs21;
	@%p23 bra 	$L__BB3_83;
	ld.global.s8 	%rs22, [%rd14+3];
	setp.le.s16 	%p24, %rs1, %rs22;
	@%p24 bra 	$L__BB3_83;
	ld.global.s8 	%rs23, [%rd14+-3];
	setp.le.s16 	%p25, %rs1, %rs23;
	@%p25 bra 	$L__BB3_83;
	add.s64 	%rd15, %rd1, %rd27;
	ld.global.s8 	%rs24, [%rd15+-1];
	setp.le.s16 	%p26, %rs1, %rs24;
	@%p26 bra 	$L__BB3_83;
	ld.global.s8 	%rs25, [%rd15+-4];
	setp.le.s16 	%p27, %rs1, %rs25;
	@%p27 bra 	$L__BB3_83;
	ld.global.s8 	%rs26, [%rd15+-7];
	setp.le.s16 	%p28, %rs1, %rs26;
	@%p28 bra 	$L__BB3_83;
	ld.global.s8 	%rs27, [%rd15+1];
	setp.le.s16 	%p29, %rs1, %rs27;
	@%p29 bra 	$L__BB3_83;
	ld.global.s8 	%rs28, [%rd15+4];
	setp.le.s16 	%p30, %rs1, %rs28;
	@%p30 bra 	$L__BB3_83;
	ld.global.s8 	%rs29, [%rd15+7];
	setp.le.s16 	%p31, %rs1, %rs29;
	@%p31 bra 	$L__BB3_83;
	ld.global.s8 	%rs2, [%rd10+1];
	ld.global.s8 	%rs30, [%rd10+4];
	setp.le.s16 	%p32, %rs2, %rs30;
	@%p32 bra 	$L__BB3_83;
	ld.global.s8 	%rs31, [%rd10+-4];
	setp.le.s16 	%p33, %rs2, %rs31;
	@%p33 bra 	$L__BB3_83;
	ld.global.s8 	%rs32, [%rd11+-2];
	setp.le.s16 	%p34, %rs2, %rs32;
	@%p34 bra 	$L__BB3_83;
	ld.global.s8 	%rs33, [%rd11+-5];
	setp.le.s16 	%p35, %rs2, %rs33;
	@%p35 bra 	$L__BB3_83;
	ld.global.s8 	%rs34, [%rd11+-8];
	setp.le.s16 	%p36, %rs2, %rs34;
	@%p36 bra 	$L__BB3_83;
	ld.global.s8 	%rs35, [%rd11+2];
	setp.le.s16 	%p37, %rs2, %rs35;
	@%p37 bra 	$L__BB3_83;
	ld.global.s8 	%rs36, [%rd11+5];
	setp.le.s16 	%p38, %rs2, %rs36;
	@%p38 bra 	$L__BB3_83;
	ld.global.s8 	%rs37, [%rd11+8];
	setp.le.s16 	%p39, %rs2, %rs37;
	@%p39 bra 	$L__BB3_83;
	ld.global.s8 	%rs38, [%rd12+1];
	setp.le.s16 	%p40, %rs2, %rs38;
	@%p40 bra 	$L__BB3_83;
	ld.global.s8 	%rs39, [%rd12+4];
	setp.le.s16 	%p41, %rs2, %rs39;
	@%p41 bra 	$L__BB3_83;
	ld.global.s8 	%rs40, [%rd12+-4];
	setp.le.s16 	%p42, %rs2, %rs40;
	@%p42 bra 	$L__BB3_83;
	ld.global.s8 	%rs41, [%rd13+-2];
	setp.le.s16 	%p43, %rs2, %rs41;
	@%p43 bra 	$L__BB3_83;
	ld.global.s8 	%rs42, [%rd13+-5];
	setp.le.s16 	%p44, %rs2, %rs42;
	@%p44 bra 	$L__BB3_83;
	ld.global.s8 	%rs43, [%rd13+-8];
	setp.le.s16 	%p45, %rs2, %rs43;
	@%p45 bra 	$L__BB3_83;
	ld.global.s8 	%rs44, [%rd13+2];
	setp.le.s16 	%p46, %rs2, %rs44;
	@%p46 bra 	$L__BB3_83;
	ld.global.s8 	%rs45, [%rd13+5];
	setp.le.s16 	%p47, %rs2, %rs45;
	@%p47 bra 	$L__BB3_83;
	ld.global.s8 	%rs46, [%rd13+8];
	setp.le.s16 	%p48, %rs2, %rs46;
	@%p48 bra 	$L__BB3_83;
	ld.global.s8 	%rs47, [%rd14+1];
	setp.le.s16 	%p49, %rs2, %rs47;
	@%p49 bra 	$L__BB3_83;
	ld.global.s8 	%rs48, [%rd14+4];
	setp.le.s16 	%p50, %rs2, %rs48;
	@%p50 bra 	$L__BB3_83;
	ld.global.s8 	%rs49, [%rd14+-4];
	setp.le.s16 	%p51, %rs2, %rs49;
	@%p51 bra 	$L__BB3_83;
	ld.global.s8 	%rs50, [%rd15+-2];
	setp.le.s16 	%p52, %rs2, %rs50;
	@%p52 bra 	$L__BB3_83;
	ld.global.s8 	%rs51, [%rd15+-5];
	setp.le.s16 	%p53, %rs2, %rs51;
	@%p53 bra 	$L__BB3_83;
	ld.global.s8 	%rs52, [%rd15+-8];
	setp.le.s16 	%p54, %rs2, %rs52;
	@%p54 bra 	$L__BB3_83;
	ld.global.s8 	%rs53, [%rd15+2];
	setp.le.s16 	%p55, %rs2, %rs53;
	@%p55 bra 	$L__BB3_83;
	ld.global.s8 	%rs54, [%rd15+5];
	setp.le.s16 	%p56, %rs2, %rs54;
	@%p56 bra 	$L__BB3_83;
	ld.global.s8 	%rs55, [%rd15+8];
	setp.le.s16 	%p57, %rs2, %rs55;
	@%p57 bra 	$L__BB3_83;
	ld.global.s8 	%rs3, [%rd10+2];
	ld.global.s8 	%rs56, [%rd10+5];
	setp.le.s16 	%p58, %rs3, %rs56;
	@%p58 bra 	$L__BB3_83;
	ld.global.s8 	%rs57, [%rd10+-5];
	setp.le.s16 	%p59, %rs3, %rs57;
	@%p59 bra 	$L__BB3_83;
	ld.global.s8 	%rs58, [%rd11+-3];
	setp.le.s16 	%p60, %rs3, %rs58;
	@%p60 bra 	$L__BB3_83;
	ld.global.s8 	%rs59, [%rd11+-6];
	setp.le.s16 	%p61, %rs3, %rs59;
	@%p61 bra 	$L__BB3_83;
	ld.global.s8 	%rs60, [%rd11+-9];
	setp.le.s16 	%p62, %rs3, %rs60;
	@%p62 bra 	$L__BB3_83;
	ld.global.s8 	%rs61, [%rd11+3];
	setp.le.s16 	%p63, %rs3, %rs61;
	@%p63 bra 	$L__BB3_83;
	ld.global.s8 	%rs62, [%rd11+6];
	setp.le.s16 	%p64, %rs3, %rs62;
	@%p64 bra 	$L__BB3_83;
	ld.global.s8 	%rs63, [%rd11+9];
	setp.le.s16 	%p65, %rs3, %rs63;
	@%p65 bra 	$L__BB3_83;
	ld.global.s8 	%rs64, [%rd12+2];
	setp.le.s16 	%p66, %rs3, %rs64;
	@%p66 bra 	$L__BB3_83;
	ld.global.s8 	%rs65, [%rd12+5];
	setp.le.s16 	%p67, %rs3, %rs65;
	@%p67 bra 	$L__BB3_83;
	ld.global.s8 	%rs66, [%rd12+-5];
	setp.le.s16 	%p68, %rs3, %rs66;
	@%p68 bra 	$L__BB3_83;
	ld.global.s8 	%rs67, [%rd13+-3];
	setp.le.s16 	%p69, %rs3, %rs67;
	@%p69 bra 	$L__BB3_83;
	ld.global.s8 	%rs68, [%rd13+-6];
	setp.le.s16 	%p70, %rs3, %rs68;
	@%p70 bra 	$L__BB3_83;
	ld.global.s8 	%rs69, [%rd13+-9];
	setp.le.s16 	%p71, %rs3, %rs69;
	@%p71 bra 	$L__BB3_83;
	ld.global.s8 	%rs70, [%rd13+3];
	setp.le.s16 	%p72, %rs3, %rs70;
	@%p72 bra 	$L__BB3_83;
	ld.global.s8 	%rs71, [%rd13+6];
	setp.le.s16 	%p73, %rs3, %rs71;
	@%p73 bra 	$L__BB3_83;
	ld.global.s8 	%rs72, [%rd13+9];
	setp.le.s16 	%p74, %rs3, %rs72;
	@%p74 bra 	$L__BB3_83;
	ld.global.s8 	%rs73, [%rd14+2];
	setp.le.s16 	%p75, %rs3, %rs73;
	@%p75 bra 	$L__BB3_83;
	ld.global.s8 	%rs74, [%rd14+5];
	setp.le.s16 	%p76, %rs3, %rs74;
	@%p76 bra 	$L__BB3_83;
	ld.global.s8 	%rs75, [%rd14+-5];
	setp.le.s16 	%p77, %rs3, %rs75;
	@%p77 bra 	$L__BB3_83;
	ld.global.s8 	%rs76, [%rd15+-3];
	setp.le.s16 	%p78, %rs3, %rs76;
	@%p78 bra 	$L__BB3_83;
	ld.global.s8 	%rs77, [%rd15+-6];
	setp.le.s16 	%p79, %rs3, %rs77;
	@%p79 bra 	$L__BB3_83;
	ld.global.s8 	%rs78, [%rd15+-9];
	setp.le.s16 	%p80, %rs3, %rs78;
	@%p80 bra 	$L__BB3_83;
	ld.global.s8 	%rs79, [%rd15+3];
	setp.le.s16 	%p81, %rs3, %rs79;
	@%p81 bra 	$L__BB3_83;
	ld.global.s8 	%rs80, [%rd15+6];
	setp.le.s16 	%p82, %rs3, %rs80;
	@%p82 bra 	$L__BB3_83;
	ld.global.s8 	%rs81, [%rd15+9];
	setp.le.s16 	%p83, %rs3, %rs81;
	@%p83 bra 	$L__BB3_83;
	cvta.to.global.u64 	%rd30, %rd16;
	shl.b64 	%rd31, %rd6, 3;
	add.s64 	%rd32, %rd30, %rd31;
	st.global.u64 	[%rd32], %rd6;
$L__BB3_83:
	ret;

}


// ===== COMPILED SASS (sm_100) =====

	.target	sm_100

	.elftype	@"ET_EXEC"


//--------------------- .note.nv.tkinfo           --------------------------
	.section	.note.nv.tkinfo,"",@"SHT_NOTE"
	.sectionflags	@"SHF_NOTE_NV_TKINFO"
	.tkinfo
        /*0018*/ 	.word	0x00000002
        /*0030*/ 	.string	""
        /*0030*/ 	.string	"ptxas"
        /*0030*/ 	.string	"Cuda compilation tools, release 13.0, V13.0.88"
        /*0030*/ 	.string	"Build cuda_13.0.r13.0/compiler.36424714_0"
        /*0030*/ 	.string	"-arch sm_100 -m 64 "



//--------------------- .note.nv.cuinfo           --------------------------
	.section	.note.nv.cuinfo,"",@"SHT_NOTE"
	.sectionflags	@"SHF_NOTE_NV_CUINFO"
        /*0018*/ 	.short	0x0002
        /*001a*/ 	.short	0x0064
        /*001c*/ 	.short	0x0082
	.zero		2


//--------------------- .nv.info                  --------------------------
	.section	.nv.info,"",@"SHT_CUDA_INFO"
	.align	4


	//----- nvinfo : EIATTR_REGCOUNT
	.align		4
        /*0000*/ 	.byte	0x04, 0x2f
        /*0002*/ 	.short	(.L_1 - .L_0)
	.align		4
.L_0:
        /*0004*/ 	.word	index@(_Z22LoGConvolutionFunctionPcS_mmPfm)
        /*0008*/ 	.word	0x0000001d


	//----- nvinfo : EIATTR_FRAME_SIZE
	.align		4
.L_1:
        /*000c*/ 	.byte	0x04, 0x11
        /*000e*/ 	.short	(.L_3 - .L_2)
	.align		4
.L_2:
        /*0010*/ 	.word	index@(_Z22LoGConvolutionFunctionPcS_mmPfm)
        /*0014*/ 	.word	0x00000000


	//----- nvinfo : EIATTR_REGCOUNT
	.align		4
.L_3:
        /*0018*/ 	.byte	0x04, 0x2f
        /*001a*/ 	.short	(.L_5 - .L_4)
	.align		4
.L_4:
        /*001c*/ 	.word	index@(_Z18medianFilterKernelPcS_ii)
        /*0020*/ 	.word	0x00000020


	//----- nvinfo : EIATTR_FRAME_SIZE
	.align		4
.L_5:
        /*0024*/ 	.byte	0x04, 0x11
        /*0026*/ 	.short	(.L_7 - .L_6)
	.align		4
.L_6:
        /*0028*/ 	.word	index@(_Z18medianFilterKernelPcS_ii)
        /*002c*/ 	.word	0x00000020


	//----- nvinfo : EIATTR_REGCOUNT
	.align		4
.L_7:
        /*0030*/ 	.byte	0x04, 0x2f
        /*0032*/ 	.short	(.L_9 - .L_8)
	.align		4
.L_8:
        /*0034*/ 	.word	index@(_Z27medianFilterKernelSharedMemPcS_ii)
        /*0038*/ 	.word	0x00000020


	//----- nvinfo : EIATTR_FRAME_SIZE
	.align		4
.L_9:
        /*003c*/ 	.byte	0x04, 0x11
        /*003e*/ 	.short	(.L_11 - .L_10)
	.align		4
.L_10:
        /*0040*/ 	.word	index@(_Z27medianFilterKernelSharedMemPcS_ii)
        /*0044*/ 	.word	0x00000000


	//----- nvinfo : EIATTR_REGCOUNT
	.align		4
.L_11:
        /*0048*/ 	.byte	0x04, 0x2f
        /*004a*/ 	.short	(.L_13 - .L_12)
	.align		4
.L_12:
        /*004c*/ 	.word	index@(_Z16blobMaximaKernalPmiiiPcS0_S0_)
        /*0050*/ 	.word	0x0000001a


	//----- nvinfo : EIATTR_FRAME_SIZE
	.align		4
.L_13:
        /*0054*/ 	.byte	0x04, 0x11
        /*0056*/ 	.short	(.L_15 - .L_14)
	.align		4
.L_14:
        /*0058*/ 	.word	index@($__internal_0_$__cuda_sm20_div_u64)
        /*005c*/ 	.word	0x00000000


	//----- nvinfo : EIATTR_FRAME_SIZE
	.align		4
.L_15:
        /*0060*/ 	.byte	0x04, 0x11
        /*0062*/ 	.short	(.L_17 - .L_16)
	.align		4
.L_16:
        /*0064*/ 	.word	index@(_Z16blobMaximaKernalPmiiiPcS0_S0_)
        /*0068*/ 	.word	0x00000000


	//----- nvinfo : EIATTR_MIN_STACK_SIZE
	.align		4
.L_17:
        /*006c*/ 	.byte	0x04, 0x12
        /*006e*/ 	.short	(.L_19 - .L_18)
	.align		4
.L_18:
        /*0070*/ 	.word	index@(_Z16blobMaximaKernalPmiiiPcS0_S0_)
        /*0074*/ 	.word	0x00000000


	//----- nvinfo : EIATTR_MIN_STACK_SIZE
	.align		4
.L_19:
        /*0078*/ 	.byte	0x04, 0x12
        /*007a*/ 	.short	(.L_21 - .L_20)
	.align		4
.L_20:
        /*007c*/ 	.word	index@(_Z27medianFilterKernelSharedMemPcS_ii)
        /*0080*/ 	.word	0x00000000


	//----- nvinfo : EIATTR_MIN_STACK_SIZE
	.align		4
.L_21:
        /*0084*/ 	.byte	0x04, 0x12
        /*0086*/ 	.short	(.L_23 - .L_22)
	.align		4
.L_22:
        /*0088*/ 	.word	index@(_Z18medianFilterKernelPcS_ii)
        /*008c*/ 	.word	0x00000020


	//----- nvinfo : EIATTR_MIN_STACK_SIZE
	.align		4
.L_23:
        /*0090*/ 	.byte	0x04, 0x12
        /*0092*/ 	.short	(.L_25 - .L_24)
	.align		4
.L_24:
        /*0094*/ 	.word	index@(_Z22LoGConvolutionFunctionPcS_mmPfm)
        /*0098*/ 	.word	0x00000000
.L_25:


//--------------------- .nv.compat                --------------------------
	.section	.nv.compat,"",@"SHT_CUDA_COMPAT_INFO"
	.align	4
        /*0000*/ 	.byte	0x02, 0x09, 0x00, 0x00, 0x02, 0x02, 0x01, 0x00, 0x02, 0x05, 0x05, 0x00, 0x03, 0x07, 0x01, 0x01
        /*0010*/ 	.byte	0x02, 0x03, 0x00, 0x00, 0x02, 0x06, 0x01, 0x00, 0x04, 0x0b, 0x08, 0x00, 0x01, 0x00, 0x00, 0x00
        /*0020*/ 	.byte	0x00, 0x00, 0x00, 0x00


//--------------------- .nv.info._Z16blobMaximaKernalPmiiiPcS0_S0_ --------------------------
	.section	.nv.info._Z16blobMaximaKernalPmiiiPcS0_S0_,"",@"SHT_CUDA_INFO"
	.sectionflags	@""
	.align	4


	//----- nvinfo : EIATTR_CUDA_API_VERSION
	.align		4
        /*0000*/ 	.byte	0x04, 0x37
        /*0002*/ 	.short	(.L_27 - .L_26)
.L_26:
        /*0004*/ 	.word	0x00000082


	//----- nvinfo : EIATTR_KPARAM_INFO
	.align		4
.L_27:
        /*0008*/ 	.byte	0x04, 0x17
        /*000a*/ 	.short	(.L_29 - .L_28)
.L_28:
        /*000c*/ 	.word	0x00000000
        /*0010*/ 	.short	0x0006
        /*0012*/ 	.short	0x0028
        /*0014*/ 	.byte	0x00, 0xf5, 0x21, 0x00


	//----- nvinfo : EIATTR_KPARAM_INFO
	.align		4
.L_29:
        /*0018*/ 	.byte	0x04, 0x17
        /*001a*/ 	.short	(.L_31 - .L_30)
.L_30:
        /*001c*/ 	.word	0x00000000
        /*0020*/ 	.short	0x0005
        /*0022*/ 	.short	0x0020
        /*0024*/ 	.byte	0x00, 0xf5, 0x21, 0x00


	//----- nvinfo : EIATTR_KPARAM_INFO
	.align		4
.L_31:
        /*0028*/ 	.byte	0x04, 0x17
        /*002a*/ 	.short	(.L_33 - .L_32)
.L_32:
        /*002c*/ 	.word	0x00000000
        /*0030*/ 	.short	0x0004
        /*0032*/ 	.short	0x0018
        /*0034*/ 	.byte	0x00, 0xf5, 0x21, 0x00


	//----- nvinfo : EIATTR_KPARAM_INFO
	.align		4
.L_33:
        /*0038*/ 	.byte	0x04, 0x17
        /*003a*/ 	.short	(.L_35 - .L_34)
.L_34:
        /*003c*/ 	.word	0x00000000
        /*0040*/ 	.short	0x0003
        /*0042*/ 	.short	0x0010
        /*0044*/ 	.byte	0x00, 0xf0, 0x11, 0x00


	//----- nvinfo : EIATTR_KPARAM_INFO
	.align		4
.L_35:
        /*0048*/ 	.byte	0x04, 0x17
        /*004a*/ 	.short	(.L_37 - .L_36)
.L_36:
        /*004c*/ 	.word	0x00000000
        /*0050*/ 	.short	0x0002
        /*0052*/ 	.short	0x000c
        /*0054*/ 	.byte	0x00, 0xf0, 0x11, 0x00


	//----- nvinfo : EIATTR_KPARAM_INFO
	.align		4
.L_37:
        /*0058*/ 	.byte	0x04, 0x17
        /*005a*/ 	.short	(.L_39 - .L_38)
.L_38:
        /*005c*/ 	.word	0x00000000
        /*0060*/ 	.short	0x0001
        /*0062*/ 	.short	0x0008
        /*0064*/ 	.byte	0x00, 0xf0, 0x11, 0x00


	//----- nvinfo : EIATTR_KPARAM_INFO
	.align		4
.L_39:
        /*0068*/ 	.byte	0x04, 0x17
        /*006a*/ 	.short	(.L_41 - .L_40)
.L_40:
        /*006c*/ 	.word	0x00000000
        /*0070*/ 	.short	0x0000
        /*0072*/ 	.short	0x0000
        /*0074*/ 	.byte	0x00, 0xf5, 0x21, 0x00


	//----- nvinfo : EIATTR_SPARSE_MMA_MASK
	.align		4
.L_41:
        /*0078*/ 	.byte	0x03, 0x50
        /*007a*/ 	.short	0x0000


	//----- nvinfo : EIATTR_MAXREG_COUNT
	.align		4
        /*007c*/ 	.byte	0x03, 0x1b
        /*007e*/ 	.short	0x00ff


	//----- nvinfo : EIATTR_MERCURY_ISA_VERSION
	.align		4
        /*0080*/ 	.byte	0x03, 0x5f
        /*0082*/ 	.short	0x0101


	//----- nvinfo : EIATTR_VRC_CTA_INIT_COUNT
	.align		4
        /*0084*/ 	.byte	0x02, 0x4a
	.zero		1
	.zero		1


	//----- nvinfo : EIATTR_EXIT_INSTR_OFFSETS
	.align		4
        /*0088*/ 	.byte	0x04, 0x1c
        /*008a*/ 	.short	(.L_43 - .L_42)


	//   ....[0]....
.L_42:
        /*008c*/ 	.word	0x00000110


	//   ....[1]....
        /*0090*/ 	.word	0x000003a0


	//   ....[2]....
        /*0094*/ 	.word	0x00000420


	//   ....[3]....
        /*0098*/ 	.word	0x00000480


	//   ....[4]....
        /*009c*/ 	.word	0x000004b0


	//   ....[5]....
        /*00a0*/ 	.word	0x000004e0


	//   ....[6]....
        /*00a4*/ 	.word	0x00000510


	//   ....[7]....
        /*00a8*/ 	.word	0x00000540


	//   ....[8]....
        /*00ac*/ 	.word	0x00000570


	//   ....[9]....
        /*00b0*/ 	.word	0x000005d0


	//   ....[10]....
        /*00b4*/ 	.word	0x00000600


	//   ....[11]....
        /*00b8*/ 	.word	0x00000630


	//   ....[12]....
        /*00bc*/ 	.word	0x00000680


	//   ....[13]....
        /*00c0*/ 	.word	0x000006b0


	//   ....[14]....
        /*00c4*/ 	.word	0x000006e0


	//   ....[15]....
        /*00c8*/ 	.word	0x00000710


	//   ....[16]....
        /*00cc*/ 	.word	0x00000740


	//   ....[17]....
        /*00d0*/ 	.word	0x00000770


	//   ....[18]....
        /*00d4*/ 	.word	0x000007d0


	//   ....[19]....
        /*00d8*/ 	.word	0x00000800


	//   ....[20]....
        /*00dc*/ 	.word	0x00000830


	//   ....[21]....
        /*00e0*/ 	.word	0x00000880


	//   ....[22]....
        /*00e4*/ 	.word	0x000008b0


	//   ....[23]....
        /*00e8*/ 	.word	0x000008e0


	//   ....[24]....
        /*00ec*/ 	.word	0x00000910


	//   ....[25]....
        /*00f0*/ 	.word	0x00000940


	//   ....[26]....
        /*00f4*/ 	.word	0x00000970


	//   ....[27]....
        /*00f8*/ 	.word	0x000009b0


	//   ....[28]....
        /*00fc*/ 	.word	0x000009e0


	//   ....[29]....
        /*0100*/ 	.word	0x00000a10


	//   ....[30]....
        /*0104*/ 	.word	0x00000a40


	//   ....[31]....
        /*0108*/ 	.word	0x00000a70


	//   ....[32]....
        /*010c*/ 	.word	0x00000aa0


	//   ....[33]....
        /*0110*/ 	.word	0x00000ad0


	//   ....[34]....
        /*0114*/ 	.word	0x00000b00


	//   ....[35]....
        /*0118*/ 	.word	0x00000b30


	//   ....[36]....
        /*011c*/ 	.word	0x00000b60


	//   ....[37]....
        /*0120*/ 	.word	0x00000b90


	//   ....[38]....
        /*0124*/ 	.word	0x00000bc0


	//   ....[39]....
        /*0128*/ 	.word	0x00000bf0


	//   ....[40]....
        /*012c*/ 	.word	0x00000c20


	//   ....[41]....
        /*0130*/ 	.word	0x00000c50


	//   ....[42]....
        /*0134*/ 	.word	0x00000c80


	//   ....[43]....
        /*0138*/ 	.word	0x00000cb0


	//   ....[44]....
        /*013c*/ 	.word	0x00000ce0


	//   ....[45]....
        /*0140*/ 	.word	0x00000d10


	//   ....[46]....
        /*0144*/ 	.word	0x00000d40


	//   ....[47]....
        /*0148*/ 	.word	0x00000d70


	//   ....[48]....
        /*014c*/ 	.word	0x00000da0


	//   ....[49]....
        /*0150*/ 	.word	0x00000dd0


	//   ....[50]....
        /*0154*/ 	.word	0x00000e00


	//   ....[51]....
        /*0158*/ 	.word	0x00000e30


	//   ....[52]....
        /*015c*/ 	.word	0x00000e60


	//   ....[53]....
        /*0160*/ 	.word	0x00000ea0


	//   ....[54]....
        /*0164*/ 	.word	0x00000ed0


	//   ....[55]....
        /*0168*/ 	.word	0x00000f00


	//   ....[56]....
        /*016c*/ 	.word	0x00000f30


	//   ....[57]....
        /*0170*/ 	.word	0x00000f60


	//   ....[58]....
        /*0174*/ 	.word	0x00000f90


	//   ....[59]....
        /*0178*/ 	.word	0x00000fc0


	//   ....[60]....
        /*017c*/ 	.word	0x00000ff0


	//   ....[61]....
        /*0180*/ 	.word	0x00001020


	//   ....[62]....
        /*0184*/ 	.word	0x00001050


	//   ....[63]....
        /*0188*/ 	.word	0x00001080


	//   ....[64]....
        /*018c*/ 	.word	0x000010b0


	//   ....[65]....
        /*0190*/ 	.word	0x000010e0


	//   ....[66]....
        /*0194*/ 	.word	0x00001110


	//   ....[67]....
        /*0198*/ 	.word	0x00001140


	//   ....[68]....
        /*019c*/ 	.word	0x00001170


	//   ....[69]....
        /*01a0*/ 	.word	0x000011a0


	//   ....[70]....
        /*01a4*/ 	.word	0x000011d0


	//   ....[71]....
        /*01a8*/ 	.word	0x00001200


	//   ....[72]....
        /*01ac*/ 	.word	0x00001230


	//   ....[73]....
        /*01b0*/ 	.word	0x00001260


	//   ....[74]....
        /*01b4*/ 	.word	0x00001290


	//   ....[75]....
        /*01b8*/ 	.word	0x000012c0


	//   ....[76]....
        /*01bc*/ 	.word	0x000012f0


	//   ....[77]....
        /*01c0*/ 	.word	0x00001320


	//   ....[78]....
        /*01c4*/ 	.word	0x00001350


	//   ....[79]....
        /*01c8*/ 	.word	0x000013c0


	//----- nvinfo : EIATTR_CRS_STACK_SIZE
	.align		4
.L_43:
        /*01cc*/ 	.byte	0x04, 0x1e
        /*01ce*/ 	.short	(.L_45 - .L_44)
.L_44:
        /*01d0*/ 	.word	0x00000000


	//----- nvinfo : EIATTR_CBANK_PARAM_SIZE
	.align		4
.L_45:
        /*01d4*/ 	.byte	0x03, 0x19
        /*01d6*/ 	.short	0x0030


	//----- nvinfo : EIATTR_PARAM_CBANK
	.align		4
        /*01d8*/ 	.byte	0x04, 0x0a
        /*01da*/ 	.short	(.L_47 - .L_46)
	.align		4
.L_46:
        /*01dc*/ 	.word	index@(.nv.constant0._Z16blobMaximaKernalPmiiiPcS0_S0_)
        /*01e0*/ 	.short	0x0380
        /*01e2*/ 	.short	0x0030


	//----- nvinfo : EIATTR_SW_WAR
	.align		4
.L_47:
        /*01e4*/ 	.byte	0x04, 0x36
        /*01e6*/ 	.short	(.L_49 - .L_48)
.L_48:
        /*01e8*/ 	.word	0x00000008
.L_49:


//--------------------- .nv.info._Z27medianFilterKernelSharedMemPcS_ii --------------------------
	.section	.nv.info._Z27medianFilterKernelSharedMemPcS_ii,"",@"SHT_CUDA_INFO"
	.sectionflags	@""
	.align	4


	//----- nvinfo : EIATTR_CUDA_API_VERSION
	.align		4
        /*0000*/ 	.byte	0x04, 0x37
        /*0002*/ 	.short	(.L_51 - .L_50)
.L_50:
        /*0004*/ 	.word	0x00000082


	//----- nvinfo : EIATTR_KPARAM_INFO
	.align		4
.L_51:
        /*0008*/ 	.byte	0x04, 0x17
        /*000a*/ 	.short	(.L_53 - .L_52)
.L_52:
        /*000c*/ 	.word	0x00000000
        /*0010*/ 	.short	0x0003
        /*0012*/ 	.short	0x0014
        /*0014*/ 	.byte	0x00, 0xf0, 0x11, 0x00


	//----- nvinfo : EIATTR_KPARAM_INFO
	.align		4
.L_53:
        /*0018*/ 	.byte	0x04, 0x17
        /*001a*/ 	.short	(.L_55 - .L_54)
.L_54:
        /*001c*/ 	.word	0x00000000
        /*0020*/ 	.short	0x0002
        /*0022*/ 	.short	0x0010
        /*0024*/ 	.byte	0x00, 0xf0, 0x11, 0x00


	//----- nvinfo : EIATTR_KPARAM_INFO
	.align		4
.L_55:
        /*0028*/ 	.byte	0x04, 0x17
        /*002a*/ 	.short	(.L_57 - .L_56)
.L_56:
        /*002c*/ 	.word	0x00000000
        /*0030*/ 	.short	0x0001
        /*0032*/ 	.short	0x0008
        /*0034*/ 	.byte	0x00, 0xf5, 0x21, 0x00


	//----- nvinfo : EIATTR_KPARAM_INFO
	.align		4
.L_57:
        /*0038*/ 	.byte	0x04, 0x17
        /*003a*/ 	.short	(.L_59 - .L_58)
.L_58:
        /*003c*/ 	.word	0x00000000
        /*0040*/ 	.short	0x0000
        /*0042*/ 	.short	0x0000
        /*0044*/ 	.byte	0x00, 0xf5, 0x21, 0x00


	//----- nvinfo : EIATTR_SPARSE_MMA_MASK
	.align		4
.L_59:
        /*0048*/ 	.byte	0x03, 0x50
        /*004a*/ 	.short	0x0000


	//----- nvinfo : EIATTR_MAXREG_COUNT
	.align		4
        /*004c*/ 	.byte	0x03, 0x1b
        /*004e*/ 	.short	0x00ff


	//----- nvinfo : EIATTR_NUM_BARRIERS
	.align		4
        /*0050*/ 	.byte	0x02, 0x4c
        /*0052*/ 	.byte	0x01
	.zero		1


	//----- nvinfo : EIATTR_MERCURY_ISA_VERSION
	.align		4
        /*0054*/ 	.byte	0x03, 0x5f
        /*0056*/ 	.short	0x0101


	//----- nvinfo : EIATTR_VRC_CTA_INIT_COUNT
	.align		4
        /*0058*/ 	.byte	0x02, 0x4a
	.zero		1
	.zero		1


	//----- nvinfo : EIATTR_EXIT_INSTR_OFFSETS
	.align		4
        /*005c*/ 	.byte	0x04, 0x1c
        /*005e*/ 	.short	(.L_61 - .L_60)


	//   ....[0]....
.L_60:
        /*0060*/ 	.word	0x000000e0


	//   ....[1]....
        /*0064*/ 	.word	0x00002590


	//----- nvinfo : EIATTR_CBANK_PARAM_SIZE
	.align		4
.L_61:
        /*0068*/ 	.byte	0x03, 0x19
        /*006a*/ 	.short	0x0018


	//----- nvinfo : EIATTR_PARAM_CBANK
	.align		4
        /*006c*/ 	.byte	0x04, 0x0a
        /*006e*/ 	.short	(.L_63 - .L_62)
	.align		4
.L_62:
        /*0070*/ 	.word	index@(.nv.constant0._Z27medianFilterKernelSharedMemPcS_ii)
        /*0074*/ 	.short	0x0380
        /*0076*/ 	.short	0x0018


	//----- nvinfo : EIATTR_SW_WAR
	.align		4
.L_63:
        /*0078*/ 	.byte	0x04, 0x36
        /*007a*/ 	.short	(.L_65 - .L_64)
.L_64:
        /*007c*/ 	.word	0x00000008
.L_65:


//--------------------- .nv.info._Z18medianFilterKernelPcS_ii --------------------------
	.section	.nv.info._Z18medianFilterKernelPcS_ii,"",@"SHT_CUDA_INFO"
	.sectionflags	@""
	.align	4


	//----- nvinfo : EIATTR_CUDA_API_VERSION
	.align		4
        /*0000*/ 	.byte	0x04, 0x37
        /*0002*/ 	.short	(.L_67 - .L_66)
.L_66:
        /*0004*/ 	.word	0x00000082


	//----- nvinfo : EIATTR_KPARAM_INFO
	.align		4
.L_67:
        /*0008*/ 	.byte	0x04, 0x17
        /*000a*/ 	.short	(.L_69 - .L_68)
.L_68:
        /*000c*/ 	.word	0x00000000
        /*0010*/ 	.short	0x0003
        /*0012*/ 	.short	0x0014
        /*0014*/ 	.byte	0x00, 0xf0, 0x11, 0x00


	//----- nvinfo : EIATTR_KPARAM_INFO
	.align		4
.L_69:
        /*0018*/ 	.byte	0x04, 0x17
        /*001a*/ 	.short	(.L_71 - .L_70)
.L_70:
        /*001c*/ 	.word	0x00000000
        /*0020*/ 	.short	0x0002
        /*0022*/ 	.short	0x0010
        /*0024*/ 	.byte	0x00, 0xf0, 0x11, 0x00


	//----- nvinfo : EIATTR_KPARAM_INFO
	.align		4
.L_71:
        /*0028*/ 	.byte	0x04, 0x17
        /*002a*/ 	.short	(.L_73 - .L_72)
.L_72:
        /*002c*/ 	.word	0x00000000
        /*0030*/ 	.short	0x0001
        /*0032*/ 	.short	0x0008
        /*0034*/ 	.byte	0x00, 0xf5, 0x21, 0x00


	//----- nvinfo : EIATTR_KPARAM_INFO
	.align		4
.L_73:
        /*0038*/ 	.byte	0x04, 0x17
        /*003a*/ 	.short	(.L_75 - .L_74)
.L_74:
        /*003c*/ 	.word	0x00000000
        /*0040*/ 	.short	0x0000
        /*0042*/ 	.short	0x0000
        /*0044*/ 	.byte	0x00, 0xf5, 0x21, 0x00


	//----- nvinfo : EIATTR_SPARSE_MMA_MASK
	.align		4
.L_75:
        /*0048*/ 	.byte	0x03, 0x50
        /*004a*/ 	.short	0x0000


	//----- nvinfo : EIATTR_MAXREG_COUNT
	.align		4
        /*004c*/ 	.byte	0x03, 0x1b
        /*004e*/ 	.short	0x00ff


	//----- nvinfo : EIATTR_MERCURY_ISA_VERSION
	.align		4
        /*0050*/ 	.byte	0x03, 0x5f
        /*0052*/ 	.short	0x0101


	//----- nvinfo : EIATTR_VRC_CTA_INIT_COUNT
	.align		4
        /*0054*/ 	.byte	0x02, 0x4a
	.zero		1
	.zero		1


	//----- nvinfo : EIATTR_EXIT_INSTR_OFFSETS
	.align		4
        /*0058*/ 	.byte	0x04, 0x1c
        /*005a*/ 	.short	(.L_77 - .L_76)


	//   ....[0]....
.L_76:
        /*005c*/ 	.word	0x000000f0


	//   ....[1]....
        /*0060*/ 	.word	0x00002350


	//----- nvinfo : EIATTR_CBANK_PARAM_SIZE
	.align		4
.L_77:
        /*0064*/ 	.byte	0x03, 0x19
        /*0066*/ 	.short	0x0018


	//----- nvinfo : EIATTR_PARAM_CBANK
	.align		4
        /*0068*/ 	.byte	0x04, 0x0a
        /*006a*/ 	.short	(.L_79 - .L_78)
	.align		4
.L_78:
        /*006c*/ 	.word	index@(.nv.constant0._Z18medianFilterKernelPcS_ii)
        /*0070*/ 	.short	0x0380
        /*0072*/ 	.short	0x0018


	//----- nvinfo : EIATTR_SW_WAR
	.align		4
.L_79:
        /*0074*/ 	.byte	0x04, 0x36
        /*0076*/ 	.short	(.L_81 - .L_80)
.L_80:
        /*0078*/ 	.word	0x00000008
.L_81:


//--------------------- .nv.info._Z22LoGConvolutionFunctionPcS_mmPfm --------------------------
	.section	.nv.info._Z22LoGConvolutionFunctionPcS_mmPfm,"",@"SHT_CUDA_INFO"
	.sectionflags	@""
	.align	4


	//----- nvinfo : EIATTR_CUDA_API_VERSION
	.align		4
        /*0000*/ 	.byte	0x04, 0x37
        /*0002*/ 	.short	(.L_83 - .L_82)
.L_82:
        /*0004*/ 	.word	0x00000082


	//----- nvinfo : EIATTR_KPARAM_INFO
	.align		4
.L_83:
        /*0008*/ 	.byte	0x04, 0x17
        /*000a*/ 	.short	(.L_85 - .L_84)
.L_84:
        /*000c*/ 	.word	0x00000000
        /*0010*/ 	.short	0x0005
        /*0012*/ 	.short	0x0028
        /*0014*/ 	.byte	0x00, 0xf0, 0x21, 0x00


	//----- nvinfo : EIATTR_KPARAM_INFO
	.align		4
.L_85:
        /*0018*/ 	.byte	0x04, 0x17
        /*001a*/ 	.short	(.L_87 - .L_86)
.L_86:
        /*001c*/ 	.word	0x00000000
        /*0020*/ 	.short	0x0004
        /*0022*/ 	.short	0x0020
        /*0024*/ 	.byte	0x00, 0xf5, 0x21, 0x00


	//----- nvinfo : EIATTR_KPARAM_INFO
	.align		4
.L_87:
        /*0028*/ 	.byte	0x04, 0x17
        /*002a*/ 	.short	(.L_89 - .L_88)
.L_88:
        /*002c*/ 	.word	0x00000000
        /*0030*/ 	.short	0x0003
        /*0032*/ 	.short	0x0018
        /*0034*/ 	.byte	0x00, 0xf0, 0x21, 0x00


	//----- nvinfo : EIATTR_KPARAM_INFO
	.align		4
.L_89:
        /*0038*/ 	.byte	0x04, 0x17
        /*003a*/ 	.short	(.L_91 - .L_90)
.L_90:
        /*003c*/ 	.word	0x00000000
        /*0040*/ 	.short	0x0002
        /*0042*/ 	.short	0x0010
        /*0044*/ 	.byte	0x00, 0xf0, 0x21, 0x00


	//----- nvinfo : EIATTR_KPARAM_INFO
	.align		4
.L_91:
        /*0048*/ 	.byte	0x04, 0x17
        /*004a*/ 	.short	(.L_93 - .L_92)
.L_92:
        /*004c*/ 	.word	0x00000000
        /*0050*/ 	.short	0x0001
        /*0052*/ 	.short	0x0008
        /*0054*/ 	.byte	0x00, 0xf5, 0x21, 0x00


	//----- nvinfo : EIATTR_KPARAM_INFO
	.align		4
.L_93:
        /*0058*/ 	.byte	0x04, 0x17
        /*005a*/ 	.short	(.L_95 - .L_94)
.L_94:
        /*005c*/ 	.word	0x00000000
        /*0060*/ 	.short	0x0000
        /*0062*/ 	.short	0x0000
        /*0064*/ 	.byte	0x00, 0xf5, 0x21, 0x00


	//----- nvinfo : EIATTR_SPARSE_MMA_MASK
	.align		4
.L_95:
        /*0068*/ 	.byte	0x03, 0x50
        /*006a*/ 	.short	0x0000


	//----- nvinfo : EIATTR_MAXREG_COUNT
	.align		4
        /*006c*/ 	.byte	0x03, 0x1b
        /*006e*/ 	.short	0x00ff


	//----- nvinfo : EIATTR_NUM_BARRIERS
	.align		4
        /*0070*/ 	.byte	0x02, 0x4c
        /*0072*/ 	.byte	0x01
	.zero		1


	//----- nvinfo : EIATTR_MERCURY_ISA_VERSION
	.align		4
        /*0074*/ 	.byte	0x03, 0x5f
        /*0076*/ 	.short	0x0101


	//----- nvinfo : EIATTR_VRC_CTA_INIT_COUNT
	.align		4
        /*0078*/ 	.byte	0x02, 0x4a
	.zero		1
	.zero		1


	//----- nvinfo : EIATTR_EXIT_INSTR_OFFSETS
	.align		4
        /*007c*/ 	.byte	0x04, 0x1c
        /*007e*/ 	.short	(.L_97 - .L_96)


	//   ....[0]....
.L_96:
        /*0080*/ 	.word	0x00000100


	//   ....[1]....
        /*0084*/ 	.word	0x00000270


	//   ....[2]....
        /*0088*/ 	.word	0x000011a0


	//----- nvinfo : EIATTR_CRS_STACK_SIZE
	.align		4
.L_97:
        /*008c*/ 	.byte	0x04, 0x1e
        /*008e*/ 	.short	(.L_99 - .L_98)
.L_98:
        /*0090*/ 	.word	0x00000000


	//----- nvinfo : EIATTR_CBANK_PARAM_SIZE
	.align		4
.L_99:
        /*0094*/ 	.byte	0x03, 0x19
        /*0096*/ 	.short	0x0030


	//----- nvinfo : EIATTR_PARAM_CBANK
	.align		4
        /*0098*/ 	.byte	0x04, 0x0a
        /*009a*/ 	.short	(.L_101 - .L_100)
	.align		4
.L_100:
        /*009c*/ 	.word	index@(.nv.constant0._Z22LoGConvolutionFunctionPcS_mmPfm)
        /*00a0*/ 	.short	0x0380
        /*00a2*/ 	.short	0x0030


	//----- nvinfo : EIATTR_SW_WAR
	.align		4
.L_101:
        /*00a4*/ 	.byte	0x04, 0x36
        /*00a6*/ 	.short	(.L_103 - .L_102)
.L_102:
        /*00a8*/ 	.word	0x00000008
.L_103:


//--------------------- .nv.callgraph             --------------------------
	.section	.nv.callgraph,"",@"SHT_CUDA_CALLGRAPH"
	.align	4
	.sectionentsize	8
	.align		4
        /*0000*/ 	.word	0x00000000
	.align		4
        /*0004*/ 	.word	0xffffffff
	.align		4
        /*0008*/ 	.word	0x00000000
	.align		4
        /*000c*/ 	.word	0xfffffffe
	.align		4
        /*0010*/ 	.word	0x00000000
	.align		4
        /*0014*/ 	.word	0xfffffffd
	.align		4
        /*0018*/ 	.word	0x00000000
	.align		4
        /*001c*/ 	.word	0xfffffffc


//--------------------- .text._Z16blobMaximaKernalPmiiiPcS0_S0_ --------------------------
	.section	.text._Z16blobMaximaKernalPmiiiPcS0_S0_,"ax",@progbits
	.align	128
        .global         _Z16blobMaximaKernalPmiiiPcS0_S0_
        .type           _Z16blobMaximaKernalPmiiiPcS0_S0_,@function
        .size           _Z16blobMaximaKernalPmiiiPcS0_S0_,(.L_x_14 - _Z16blobMaximaKernalPmiiiPcS0_S0_)
        .other          _Z16blobMaximaKernalPmiiiPcS0_S0_,@"STO_CUDA_ENTRY STV_DEFAULT"
_Z16blobMaximaKernalPmiiiPcS0_S0_:
.text._Z16blobMaximaKernalPmiiiPcS0_S0_:
[----:B------:R-:W-:Y:S01]  /*0000*/  LDC R1, c[0x0][0x37c] ;  /* 0x0000df00ff017b82 */ /* 0x000fe20000000800 */
[----:B------:R-:W0:Y:S07]  /*0010*/  S2R R2, SR_TID.X ;  /* 0x0000000000027919 */ /* 0x000e2e0000002100 */
[----:B------:R-:W1:Y:S01]  /*0020*/  S2UR UR4, SR_CTAID.X ;  /* 0x00000000000479c3 */ /* 0x000e620000002500 */
[----:B------:R-:W2:Y:S01]  /*0030*/  LDCU UR8, c[0x0][0x390] ;  /* 0x00007200ff0877ac */ /* 0x000ea20008000800 */
[----:B------:R-:W3:Y:S01]  /*0040*/  S2R R4, SR_TID.Y ;  /* 0x0000000000047919 */ /* 0x000ee20000002200 */
[----:B------:R-:W4:Y:S05]  /*0050*/  LDCU UR6, c[0x0][0x38c] ;  /* 0x00007180ff0677ac */ /* 0x000f2a0008000800 */
[----:B------:R-:W1:Y:S08]  /*0060*/  LDC R0, c[0x0][0x360] ;  /* 0x0000d800ff007b82 */ /* 0x000e700000000800 */
[----:B------:R-:W3:Y:S08]  /*0070*/  S2UR UR5, SR_CTAID.Y ;  /* 0x00000000000579c3 */ /* 0x000ef00000002600 */
[----:B------:R-:W3:Y:S01]  /*0080*/  LDC R5, c[0x0][0x364] ;  /* 0x0000d900ff057b82 */ /* 0x000ee20000000800 */
[----:B-1----:R-:W-:-:S05]  /*0090*/  IMAD R3, R0, UR4, RZ ;  /* 0x0000000400037c24 */ /* 0x002fca000f8e02ff */
[----:B0-----:R-:W-:-:S04]  /*00a0*/  IADD3 R2, P2, PT, R3, R2, RZ ;  /* 0x0000000203027210 */ /* 0x001fc80007f5e0ff */
[----:B--2---:R-:W-:Y:S01]  /*00b0*/  ISETP.GE.U32.AND P1, PT, R2, UR8, PT ;  /* 0x0000000802007c0c */ /* 0x004fe2000bf26070 */
[----:B------:R-:W-:Y:S02]  /*00c0*/  IMAD.X R3, RZ, RZ, RZ, P2 ;  /* 0x000000ffff037224 */ /* 0x000fe400010e06ff */
[----:B---3--:R-:W-:Y:S01]  /*00d0*/  IMAD R5, R5, UR5, R4 ;  /* 0x0000000505057c24 */ /* 0x008fe2000f8e0204 */
[----:B------:R-:W-:-:S04]  /*00e0*/  USHF.R.S32.HI UR5, URZ, 0x1f, UR8 ;  /* 0x0000001fff057899 */ /* 0x000fc80008011408 */
[----:B----4-:R-:W-:-:S04]  /*00f0*/  ISETP.GE.U32.AND P0, PT, R5, UR6, PT ;  /* 0x0000000605007c0c */ /* 0x010fc8000bf06070 */
[----:B------:R-:W-:-:S13]  /*0100*/  ISETP.GE.U32.OR.EX P0, PT, R3, UR5, P0, P1 ;  /* 0x0000000503007c0c */ /* 0x000fda0008706510 */
[----:B------:R-:W-:Y:S05]  /*0110*/  @P0 EXIT ;  /* 0x000000000000094d */ /* 0x000fea0003800000 */
[C---:B------:R-:W-:Y:S01]  /*0120*/  IMAD R7, R5.reuse, UR5, RZ ;  /* 0x0000000505077c24 */ /* 0x040fe2000f8e02ff */
[----:B------:R-:W0:Y:S01]  /*0130*/  LDCU.64 UR6, c[0x0][0x358] ;  /* 0x00006b00ff0677ac */ /* 0x000e220008000a00 */
[----:B------:R-:W-:Y:S01]  /*0140*/  IMAD.WIDE.U32 R2, R5, UR8, R2 ;  /* 0x0000000805027c25 */ /* 0x000fe2000f8e0002 */
[----:B------:R-:W-:Y:S03]  /*0150*/  BSSY.RECONVERGENT B0, `(.L_x_0) ;  /* 0x000001e000007945 */ /* 0x000fe60003800200 */
[----:B------:R-:W-:Y:S02]  /*0160*/  IMAD.IADD R0, R3, 0x1, R7 ;  /* 0x0000000103007824 */ /* 0x000fe400078e0207 */
[----:B------:R-:W-:-:S04]  /*0170*/  IMAD.WIDE.U32 R4, R2, 0x3, RZ ;  /* 0x0000000302047825 */ /* 0x000fc800078e00ff */
[----:B------:R-:W-:-:S04]  /*0180*/  IMAD R7, R0, 0x3, RZ ;  /* 0x0000000300077824 */ /* 0x000fc800078e02ff */
[----:B------:R-:W-:-:S05]  /*0190*/  IMAD.IADD R7, R5, 0x1, R7 ;  /* 0x0000000105077824 */ /* 0x000fca00078e0207 */
[----:B------:R-:W-:-:S04]  /*01a0*/  LOP3.LUT R8, R7, UR5, RZ, 0xfc, !PT ;  /* 0x0000000507087c12 */ /* 0x000fc8000f8efcff */
[----:B------:R-:W-:-:S13]  /*01b0*/  ISETP.NE.U32.AND P0, PT, R8, RZ, PT ;  /* 0x000000ff0800720c */ /* 0x000fda0003f05070 */
[----:B0-----:R-:W-:Y:S05]  /*01c0*/  @P0 BRA `(.L_x_1) ;  /* 0x0000000000500947 */ /* 0x001fea0003800000 */
[----:B------:R-:W0:Y:S01]  /*01d0*/  I2F.U32.RP R10, UR8 ;  /* 0x00000008000a7d06 */ /* 0x000e220008209000 */
[----:B------:R-:W-:-:S07]  /*01e0*/  ISETP.NE.U32.AND P2, PT, RZ, UR8, PT ;  /* 0x00000008ff007c0c */ /* 0x000fce000bf45070 */
[----:B0-----:R-:W0:Y:S02]  /*01f0*/  MUFU.RCP R10, R10 ;  /* 0x0000000a000a7308 */ /* 0x001e240000001000 */
[----:B0-----:R-:W-:-:S06]  /*0200*/  VIADD R8, R10, 0xffffffe ;  /* 0x0ffffffe0a087836 */ /* 0x001fcc0000000000 */
[----:B------:R0:W1:Y:S02]  /*0210*/  F2I.FTZ.U32.TRUNC.NTZ R9, R8 ;  /* 0x0000000800097305 */ /* 0x000064000021f000 */
[----:B0-----:R-:W-:Y:S02]  /*0220*/  IMAD.MOV.U32 R8, RZ, RZ, RZ ;  /* 0x000000ffff087224 */ /* 0x001fe400078e00ff */
[----:B-1----:R-:W-:-:S04]  /*0230*/  IMAD.MOV R11, RZ, RZ, -R9 ;  /* 0x000000ffff0b7224 */ /* 0x002fc800078e0a09 */
[----:B------:R-:W-:-:S04]  /*0240*/  IMAD R11, R11, UR8, RZ ;  /* 0x000000080b0b7c24 */ /* 0x000fc8000f8e02ff */
[----:B------:R-:W-:-:S06]  /*0250*/  IMAD.HI.U32 R9, R9, R11, R8 ;  /* 0x0000000b09097227 */ /* 0x000fcc00078e0008 */
[----:B------:R-:W-:-:S04]  /*0260*/  IMAD.HI.U32 R9, R9, R4, RZ ;  /* 0x0000000409097227 */ /* 0x000fc800078e00ff */
[----:B------:R-:W-:-:S04]  /*0270*/  IMAD.MOV R11, RZ, RZ, -R9 ;  /* 0x000000ffff0b7224 */ /* 0x000fc800078e0a09 */
[----:B------:R-:W-:-:S05]  /*0280*/  IMAD R11, R11, UR8, R4 ;  /* 0x000000080b0b7c24 */ /* 0x000fca000f8e0204 */
[----:B------:R-:W-:-:S13]  /*0290*/  ISETP.GE.U32.AND P0, PT, R11, UR8, PT ;  /* 0x000000080b007c0c */ /* 0x000fda000bf06070 */
[----:B------:R-:W-:Y:S02]  /*02a0*/  @P0 VIADD R11, R11, -UR8 ;  /* 0x800000080b0b0c36 */ /* 0x000fe40008000000 */
[----:B------:R-:W-:-:S03]  /*02b0*/  @P0 VIADD R9, R9, 0x1 ;  /* 0x0000000109090836 */ /* 0x000fc60000000000 */
[----:B------:R-:W-:-:S13]  /*02c0*/  ISETP.GE.U32.AND P1, PT, R11, UR8, PT ;  /* 0x000000080b007c0c */ /* 0x000fda000bf26070 */
[----:B------:R-:W-:Y:S01]  /*02d0*/  @P1 VIADD R9, R9, 0x1 ;  /* 0x0000000109091836 */ /* 0x000fe20000000000 */
[----:B------:R-:W-:-:S05]  /*02e0*/  @!P2 LOP3.LUT R9, RZ, UR8, RZ, 0x33, !PT ;  /* 0x00000008ff09ac12 */ /* 0x000fca000f8e33ff */
[----:B------:R-:W-:Y:S01]  /*02f0*/  IMAD.MOV.U32 R13, RZ, RZ, R9 ;  /* 0x000000ffff0d7224 */ /* 0x000fe200078e0009 */
[----:B------:R-:W-:Y:S06]  /*0300*/  BRA `(.L_x_2) ;  /* 0x0000000000087947 */ /* 0x000fec0003800000 */
.L_x_1:
[----:B------:R-:W-:-:S07]  /*0310*/  MOV R8, 0x330 ;  /* 0x0000033000087802 */ /* 0x000fce0000000f00 */
[----:B------:R-:W-:Y:S05]  /*0320*/  CALL.REL.NOINC `($__internal_0_$__cuda_sm20_div_u64) ;  /* 0x0000001000287944 */ /* 0x000fea0003c00000 */
.L_x_2:
[----:B------:R-:W-:Y:S05]  /*0330*/  BSYNC.RECONVERGENT B0 ;  /* 0x0000000000007941 */ /* 0x000fea0003800200 */
.L_x_0:
[----:B------:R-:W0:Y:S02]  /*0340*/  LDCU.64 UR10, c[0x0][0x3a0] ;  /* 0x00007400ff0a77ac */ /* 0x000e240008000a00 */
[----:B0-----:R-:W-:-:S04]  /*0350*/  IADD3 R8, P0, PT, R4, UR10, RZ ;  /* 0x0000000a04087c10 */ /* 0x001fc8000ff1e0ff */
[----:B------:R-:W-:-:S05]  /*0360*/  IADD3.X R9, PT, PT, R7, UR11, RZ, P0, !PT ;  /* 0x0000000b07097c10 */ /* 0x000fca00087fe4ff */
[----:B------:R-:W2:Y:S04]  /*0370*/  LDG.E.S8 R12, desc[UR6][R8.64] ;  /* 0x00000006080c7981 */ /* 0x000ea8000c1e1300 */
[----:B------:R-:W2:Y:S02]  /*0380*/  LDG.E.S8 R11, desc[UR6][R8.64+0x3] ;  /* 0x00000306080b7981 */ /* 0x000ea4000c1e1300 */
[----:B--2---:R-:W-:-:S13]  /*0390*/  ISETP.GT.AND P0, PT, R12, R11, PT ;  /* 0x0000000b0c00720c */ /* 0x004fda0003f04270 */
[----:B------:R-:W-:Y:S05]  /*03a0*/  @!P0 EXIT ;  /* 0x000000000000894d */ /* 0x000fea0003800000 */
[----:B------:R-:W2:Y:S01]  /*03b0*/  LDG.E.S8 R11, desc[UR6][R8.64+-0x3] ;  /* 0xfffffd06080b7981 */ /* 0x000ea2000c1e1300 */
[C---:B------:R-:W-:Y:S01]  /*03c0*/  LOP3.LUT R10, R13.reuse, 0x1, RZ, 0xc0, !PT ;  /* 0x000000010d0a7812 */ /* 0x040fe200078ec0ff */
[----:B------:R-:W-:-:S03]  /*03d0*/  IMAD R13, R13, 0x3, RZ ;  /* 0x000000030d0d7824 */ /* 0x000fc600078e02ff */
[----:B------:R-:W-:-:S04]  /*03e0*/  ISETP.NE.U32.AND P0, PT, R10, 0x1, PT ;  /* 0x000000010a00780c */ /* 0x000fc80003f05070 */
[----:B------:R-:W-:-:S13]  /*03f0*/  ISETP.NE.U32.AND.EX P0, PT, RZ, RZ, PT, P0 ;  /* 0x000000ffff00720c */ /* 0x000fda0003f05100 */
[----:B------:R-:W-:Y:S01]  /*0400*/  @!P0 VIADD R13, R13, 0x3 ;  /* 0x000000030d0d8836 */ /* 0x000fe20000000000 */
[----:B--2---:R-:W-:-:S13]  /*0410*/  ISETP.GT.AND P1, PT, R12, R11, PT ;  /* 0x0000000b0c00720c */ /* 0x004fda0003f24270 */
[----:B------:R-:W-:Y:S05]  /*0420*/  @!P1 EXIT ;  /* 0x000000000000994d */ /* 0x000fea0003800000 */
[----:B------:R-:W-:Y:S02]  /*0430*/  SHF.R.S32.HI R21, RZ, 0x1f, R13 ;  /* 0x0000001fff157819 */ /* 0x000fe4000001140d */
[----:B------:R-:W-:-:S04]  /*0440*/  IADD3 R10, P0, PT, R13, UR10, RZ ;  /* 0x0000000a0d0a7c10 */ /* 0x000fc8000ff1e0ff */
[----:B------:R-:W-:-:S05]  /*0450*/  IADD3.X R11, PT, PT, R21, UR11, RZ, P0, !PT ;  /* 0x0000000b150b7c10 */ /* 0x000fca00087fe4ff */
[----:B------:R-:W2:Y:S02]  /*0460*/  LDG.E.S8 R15, desc[UR6][R10.64+-0x1] ;  /* 0xffffff060a0f7981 */ /* 0x000ea4000c1e1300 */
[----:B--2---:R-:W-:-:S13]  /*0470*/  ISETP.GT.AND P0, PT, R12, R15, PT ;  /* 0x0000000f0c00720c */ /* 0x004fda0003f04270 */
[----:B------:R-:W-:Y:S05]  /*0480*/  @!P0 EXIT ;  /* 0x000000000000894d */ /* 0x000fea0003800000 */
        /* <DEDUP_REMOVED lines=15> */
[----:B------:R-:W0:Y:S02]  /*0580*/  LDCU.64 UR4, c[0x0][0x398] ;  /* 0x00007300ff0477ac */ /* 0x000e240008000a00 */
[----:B0-----:R-:W-:-:S04]  /*0590*/  IADD3 R14, P0, PT, R4, UR4, RZ ;  /* 0x00000004040e7c10 */ /* 0x001fc8000ff1e0ff */
        /* <DEDUP_REMOVED lines=62> */
[----:B------:R-:W2:Y:S04]  /*0980*/  LDG.E.S8 R12, desc[UR6][R8.64+0x1] ;  /* 0x00000106080c7981 */ /* 0x000ea8000c1e1300 */
        /* <DEDUP_REMOVED lines=157> */
[----:B------:R-:W0:Y:S01]  /*1360*/  LDC.64 R8, c[0x0][0x380] ;  /* 0x0000e000ff087b82 */ /* 0x000e220000000a00 */
[----:B------:R-:W-:Y:S02]  /*1370*/  IMAD R5, R0, 0x18, RZ ;  /* 0x0000001800057824 */ /* 0x000fe400078e02ff */
[----:B------:R-:W-:Y:S02]  /*1380*/  IMAD.MOV.U32 R6, RZ, RZ, R4 ;  /* 0x000000ffff067224 */ /* 0x000fe400078e0004 */
[----:B0-----:R-:W-:-:S04]  /*1390*/  IMAD.WIDE.U32 R2, R2, 0x18, R8 ;  /* 0x0000001802027825 */ /* 0x001fc800078e0008 */
[----:B------:R-:W-:-:S05]  /*13a0*/  IMAD.IADD R3, R3, 0x1, R5 ;  /* 0x0000000103037824 */ /* 0x000fca00078e0205 */
[----:B------:R-:W-:Y:S01]  /*13b0*/  STG.E.64 desc[UR6][R2.64], R6 ;  /* 0x0000000602007986 */ /* 0x000fe2000c101b06 */
[----:B------:R-:W-:Y:S05]  /*13c0*/  EXIT ;  /* 0x000000000000794d */ /* 0x000fea0003800000 */
        .weak           $__internal_0_$__cuda_sm20_div_u64
        .type           $__internal_0_$__cuda_sm20_div_u64,@function
        .size           $__internal_0_$__cuda_sm20_div_u64,(.L_x_14 - $__internal_0_$__cuda_sm20_div_u64)
$__internal_0_$__cuda_sm20_div_u64:
[----:B------:R-:W0:Y:S02]  /*13d0*/  LDCU UR4, c[0x0][0x390] ;  /* 0x00007200ff0477ac */ /* 0x000e240008000800 */
[----:B0-----:R-:W0:Y:S08]  /*13e0*/  I2F.U64.RP R9, UR4 ;  /* 0x0000000400097d12 */ /* 0x001e300008309000 */
[----:B0-----:R-:W0:Y:S02]  /*13f0*/  MUFU.RCP R9, R9 ;  /* 0x0000000900097308 */ /* 0x001e240000001000 */
[----:B0-----:R-:W-:-:S06]  /*1400*/  VIADD R10, R9, 0x1ffffffe ;  /* 0x1ffffffe090a7836 */ /* 0x001fcc0000000000 */
[----:B------:R-:W0:Y:S02]  /*1410*/  F2I.U64.TRUNC R10, R10 ;  /* 0x0000000a000a7311 */ /* 0x000e24000020d800 */
[----:B0-----:R-:W-:-:S04]  /*1420*/  IMAD.WIDE.U32 R12, R10, UR4, RZ ;  /* 0x000000040a0c7c25 */ /* 0x001fc8000f8e00ff */
[----:B------:R-:W-:Y:S01]  /*1430*/  IMAD R13, R10, UR5, R13 ;  /* 0x000000050a0d7c24 */ /* 0x000fe2000f8e020d */
[----:B------:R-:W-:-:S03]  /*1440*/  IADD3 R15, P0, PT, RZ, -R12, RZ ;  /* 0x8000000cff0f7210 */ /* 0x000fc60007f1e0ff */
[----:B------:R-:W-:Y:S02]  /*1450*/  IMAD R13, R11, UR4, R13 ;  /* 0x000000040b0d7c24 */ /* 0x000fe4000f8e020d */
[----:B------:R-:W-:-:S04]  /*1460*/  IMAD.HI.U32 R12, R10, R15, RZ ;  /* 0x0000000f0a0c7227 */ /* 0x000fc800078e00ff */
[----:B------:R-:W-:Y:S02]  /*1470*/  IMAD.X R17, RZ, RZ, ~R13, P0 ;  /* 0x000000ffff117224 */ /* 0x000fe400000e0e0d */
[----:B------:R-:W-:Y:S02]  /*1480*/  IMAD.MOV.U32 R13, RZ, RZ, R10 ;  /* 0x000000ffff0d7224 */ /* 0x000fe400078e000a */
[-C--:B------:R-:W-:Y:S02]  /*1490*/  IMAD R19, R11, R17.reuse, RZ ;  /* 0x000000110b137224 */ /* 0x080fe400078e02ff */
[----:B------:R-:W-:-:S04]  /*14a0*/  IMAD.WIDE.U32 R12, P0, R10, R17, R12 ;  /* 0x000000110a0c7225 */ /* 0x000fc8000780000c */
[----:B------:R-:W-:-:S04]  /*14b0*/  IMAD.HI.U32 R9, R11, R17, RZ ;  /* 0x000000110b097227 */ /* 0x000fc800078e00ff */
[----:B------:R-:W-:-:S04]  /*14c0*/  IMAD.HI.U32 R12, P1, R11, R15, R12 ;  /* 0x0000000f0b0c7227 */ /* 0x000fc8000782000c */
[----:B------:R-:W-:Y:S01]  /*14d0*/  IMAD.X R9, R9, 0x1, R11, P0 ;  /* 0x0000000109097824 */ /* 0x000fe200000e060b */
[----:B------:R-:W-:-:S04]  /*14e0*/  IADD3 R13, P2, PT, R19, R12, RZ ;  /* 0x0000000c130d7210 */ /* 0x000fc80007f5e0ff */
[----:B------:R-:W-:Y:S01]  /*14f0*/  IADD3.X R9, PT, PT, RZ, RZ, R9, P2, P1 ;  /* 0x000000ffff097210 */ /* 0x000fe200017e2409 */
[----:B------:R-:W-:-:S04]  /*1500*/  IMAD.WIDE.U32 R10, R13, UR4, RZ ;  /* 0x000000040d0a7c25 */ /* 0x000fc8000f8e00ff */
[----:B------:R-:W-:Y:S01]  /*1510*/  IMAD R12, R13, UR5, R11 ;  /* 0x000000050d0c7c24 */ /* 0x000fe2000f8e020b */
[----:B------:R-:W-:-:S03]  /*1520*/  IADD3 R11, P0, PT, RZ, -R10, RZ ;  /* 0x8000000aff0b7210 */ /* 0x000fc60007f1e0ff */
[----:B------:R-:W-:Y:S02]  /*1530*/  IMAD R10, R9, UR4, R12 ;  /* 0x00000004090a7c24 */ /* 0x000fe4000f8e020c */
[----:B------:R-:W-:-:S04]  /*1540*/  IMAD.HI.U32 R12, R13, R11, RZ ;  /* 0x0000000b0d0c7227 */ /* 0x000fc800078e00ff */
[----:B------:R-:W-:-:S04]  /*1550*/  IMAD.X R10, RZ, RZ, ~R10, P0 ;  /* 0x000000ffff0a7224 */ /* 0x000fc800000e0e0a */
[----:B------:R-:W-:-:S04]  /*1560*/  IMAD.WIDE.U32 R12, P0, R13, R10, R12 ;  /* 0x0000000a0d0c7225 */ /* 0x000fc8000780000c */
[C---:B------:R-:W-:Y:S02]  /*1570*/  IMAD R14, R9.reuse, R10, RZ ;  /* 0x0000000a090e7224 */ /* 0x040fe400078e02ff */
[----:B------:R-:W-:-:S04]  /*1580*/  IMAD.HI.U32 R13, P1, R9, R11, R12 ;  /* 0x0000000b090d7227 */ /* 0x000fc8000782000c */
[----:B------:R-:W-:Y:S01]  /*1590*/  IMAD.HI.U32 R10, R9, R10, RZ ;  /* 0x0000000a090a7227 */ /* 0x000fe200078e00ff */
[----:B------:R-:W-:-:S03]  /*15a0*/  IADD3 R13, P2, PT, R14, R13, RZ ;  /* 0x0000000d0e0d7210 */ /* 0x000fc60007f5e0ff */
[----:B------:R-:W-:Y:S02]  /*15b0*/  IMAD.X R9, R10, 0x1, R9, P0 ;  /* 0x000000010a097824 */ /* 0x000fe400000e0609 */
[----:B------:R-:W-:-:S03]  /*15c0*/  IMAD.HI.U32 R10, R13, R4, RZ ;  /* 0x000000040d0a7227 */ /* 0x000fc600078e00ff */
[----:B------:R-:W-:Y:S01]  /*15d0*/  IADD3.X R9, PT, PT, RZ, RZ, R9, P2, P1 ;  /* 0x000000ffff097210 */ /* 0x000fe200017e2409 */
[----:B------:R-:W-:Y:S02]  /*15e0*/  IMAD.MOV.U32 R11, RZ, RZ, RZ ;  /* 0x000000ffff0b7224 */ /* 0x000fe400078e00ff */
[----:B------:R-:W-:-:S04]  /*15f0*/  IMAD.WIDE.U32 R10, R13, R7, R10 ;  /* 0x000000070d0a7225 */ /* 0x000fc800078e000a */
[C---:B------:R-:W-:Y:S02]  /*1600*/  IMAD R13, R9.reuse, R7, RZ ;  /* 0x00000007090d7224 */ /* 0x040fe400078e02ff */
[----:B------:R-:W-:-:S04]  /*1610*/  IMAD.HI.U32 R10, P0, R9, R4, R10 ;  /* 0x00000004090a7227 */ /* 0x000fc8000780000a */
[----:B------:R-:W-:Y:S01]  /*1620*/  IMAD.HI.U32 R9, R9, R7, RZ ;  /* 0x0000000709097227 */ /* 0x000fe200078e00ff */
[----:B------:R-:W-:-:S03]  /*1630*/  IADD3 R13, P1, PT, R13, R10, RZ ;  /* 0x0000000a0d0d7210 */ /* 0x000fc60007f3e0ff */
[----:B------:R-:W-:Y:S02]  /*1640*/  IMAD.X R9, RZ, RZ, R9, P0 ;  /* 0x000000ffff097224 */ /* 0x000fe400000e0609 */
[----:B------:R-:W-:-:S04]  /*1650*/  IMAD.WIDE.U32 R10, R13, UR4, RZ ;  /* 0x000000040d0a7c25 */ /* 0x000fc8000f8e00ff */
[----:B------:R-:W-:Y:S01]  /*1660*/  IMAD.X R9, RZ, RZ, R9, P1 ;  /* 0x000000ffff097224 */ /* 0x000fe200008e0609 */
[----:B------:R-:W-:Y:S01]  /*1670*/  IADD3 R14, P1, PT, -R10, R4, RZ ;  /* 0x000000040a0e7210 */ /* 0x000fe20007f3e1ff */
[C---:B------:R-:W-:Y:S02]  /*1680*/  IMAD R12, R13.reuse, UR5, R11 ;  /* 0x000000050d0c7c24 */ /* 0x040fe4000f8e020b */
[----:B------:R-:W-:Y:S01]  /*1690*/  VIADD R10, R13, 0x1 ;  /* 0x000000010d0a7836 */ /* 0x000fe20000000000 */
[----:B------:R-:W-:Y:S01]  /*16a0*/  ISETP.GE.U32.AND P0, PT, R14, UR4, PT ;  /* 0x000000040e007c0c */ /* 0x000fe2000bf06070 */
[----:B------:R-:W-:-:S04]  /*16b0*/  IMAD R9, R9, UR4, R12 ;  /* 0x0000000409097c24 */ /* 0x000fc8000f8e020c */
[----:B------:R-:W-:Y:S01]  /*16c0*/  IMAD.X R12, R7, 0x1, ~R9, P1 ;  /* 0x00000001070c7824 */ /* 0x000fe200008e0e09 */
[----:B------:R-:W-:-:S04]  /*16d0*/  IADD3 R9, P1, PT, R14, -UR4, RZ ;  /* 0x800000040e097c10 */ /* 0x000fc8000ff3e0ff */
[C---:B------:R-:W-:Y:S02]  /*16e0*/  ISETP.GE.U32.AND.EX P0, PT, R12.reuse, UR5, PT, P0 ;  /* 0x000000050c007c0c */ /* 0x040fe4000bf06100 */
[----:B------:R-:W-:Y:S02]  /*16f0*/  IADD3.X R11, PT, PT, R12, ~UR5, RZ, P1, !PT ;  /* 0x800000050c0b7c10 */ /* 0x000fe40008ffe4ff */
[----:B------:R-:W-:Y:S02]  /*1700*/  SEL R9, R9, R14, P0 ;  /* 0x0000000e09097207 */ /* 0x000fe40000000000 */
[----:B------:R-:W-:Y:S02]  /*1710*/  SEL R10, R10, R13, P0 ;  /* 0x0000000d0a0a7207 */ /* 0x000fe40000000000 */
[----:B------:R-:W-:Y:S02]  /*1720*/  SEL R11, R11, R12, P0 ;  /* 0x0000000c0b0b7207 */ /* 0x000fe40000000000 */
[----:B------:R-:W-:Y:S01]  /*1730*/  ISETP.GE.U32.AND P0, PT, R9, UR4, PT ;  /* 0x0000000409007c0c */ /* 0x000fe2000bf06070 */
[----:B------:R-:W-:Y:S01]  /*1740*/  VIADD R13, R10, 0x1 ;  /* 0x000000010a0d7836 */ /* 0x000fe20000000000 */
[----:B------:R-:W-:Y:S01]  /*1750*/  ISETP.NE.U32.AND P1, PT, RZ, UR4, PT ;  /* 0x00000004ff007c0c */ /* 0x000fe2000bf25070 */
[----:B------:R-:W-:Y:S01]  /*1760*/  IMAD.MOV.U32 R9, RZ, RZ, 0x0 ;  /* 0x00000000ff097424 */ /* 0x000fe200078e00ff */
[----:B------:R-:W-:-:S02]  /*1770*/  ISETP.GE.U32.AND.EX P0, PT, R11, UR5, PT, P0 ;  /* 0x000000050b007c0c */ /* 0x000fc4000bf06100 */
[----:B------:R-:W-:Y:S02]  /*1780*/  ISETP.NE.AND.EX P1, PT, RZ, UR5, PT, P1 ;  /* 0x00000005ff007c0c */ /* 0x000fe4000bf25310 */
[----:B------:R-:W-:-:S04]  /*1790*/  SEL R13, R13, R10, P0 ;  /* 0x0000000a0d0d7207 */ /* 0x000fc80000000000 */
[----:B------:R-:W-:Y:S01]  /*17a0*/  SEL R13, R13, 0xffffffff, P1 ;  /* 0xffffffff0d0d7807 */ /* 0x000fe20000800000 */
[----:B------:R-:W-:Y:S06]  /*17b0*/  RET.REL.NODEC R8 `(_Z16blobMaximaKernalPmiiiPcS0_S0_) ;  /* 0xffffffe808107950 */ /* 0x000fec0003c3ffff */
.L_x_3:
[----:B------:R-:W-:-:S00]  /*17c0*/  BRA `(.L_x_3) ;  /* 0xfffffffc00fc7947 */ /* 0x000fc0000383ffff */
[----:B------:R-:W-:-:S00]  /*17d0*/  NOP ;  /* 0x0000000000007918 */ /* 0x000fc00000000000 */
        /* <DEDUP_REMOVED lines=10> */
.L_x_14:


//--------------------- .text._Z27medianFilterKernelSharedMemPcS_ii --------------------------
	.section	.text._Z27medianFilterKernelSharedMemPcS_ii,"ax",@progbits
	.align	128
        .global         _Z27medianFilterKernelSharedMemPcS_ii
        .type           _Z27medianFilterKernelSharedMemPcS_ii,@function
        .size           _Z27medianFilterKernelSharedMemPcS_ii,(.L_x_16 - _Z27medianFilterKernelSharedMemPcS_ii)
        .other          _Z27medianFilterKernelSharedMemPcS_ii,@"STO_CUDA_ENTRY STV_DEFAULT"
_Z27medianFilterKernelSharedMemPcS_ii:
.text._Z27medianFilterKernelSharedMemPcS_ii:
[----:B------:R-:W-:Y:S01]  /*0000*/  LDC R1, c[0x0][0x37c] ;  /* 0x0000df00ff017b82 */ /* 0x000fe20000000800 */
[----:B------:R-:W0:Y:S07]  /*0010*/  S2R R4, SR_CTAID.Y ;  /* 0x0000000000047919 */ /* 0x000e2e0000002600 */
[----:B------:R-:W1:Y:S01]  /*0020*/  LDC.64 R2, c[0x0][0x390] ;  /* 0x0000e400ff027b82 */ /* 0x000e620000000a00 */
[----:B------:R-:W2:Y:S01]  /*0030*/  LDCU UR6, c[0x0][0x360] ;  /* 0x00006c00ff0677ac */ /* 0x000ea20008000800 */
[----:B------:R-:W0:Y:S01]  /*0040*/  S2R R11, SR_TID.Y ;  /* 0x00000000000b7919 */ /* 0x000e220000002200 */
[----:B------:R-:W0:Y:S01]  /*0050*/  LDCU UR4, c[0x0][0x364] ;  /* 0x00006c80ff0477ac */ /* 0x000e220008000800 */
[----:B------:R-:W2:Y:S01]  /*0060*/  S2R R7, SR_CTAID.X ;  /* 0x0000000000077919 */ /* 0x000ea20000002500 */
[----:B------:R-:W2:Y:S01]  /*0070*/  S2R R0, SR_TID.X ;  /* 0x0000000000007919 */ /* 0x000ea20000002100 */
[----:B-1----:R-:W-:-:S02]  /*0080*/  VIADD R5, R3, 0xffffffff ;  /* 0xffffffff03057836 */ /* 0x002fc40000000000 */
[----:B------:R-:W-:Y:S02]  /*0090*/  VIADD R6, R2, 0xffffffff ;  /* 0xffffffff02067836 */ /* 0x000fe40000000000 */
[----:B0-----:R-:W-:-:S05]  /*00a0*/  IMAD R4, R4, UR4, R11 ;  /* 0x0000000404047c24 */ /* 0x001fca000f8e020b */
[----:B------:R-:W-:Y:S01]  /*00b0*/  ISETP.GE.AND P0, PT, R4, R5, PT ;  /* 0x000000050400720c */ /* 0x000fe20003f06270 */
[----:B--2---:R-:W-:-:S05]  /*00c0*/  IMAD R3, R7, UR6, R0 ;  /* 0x0000000607037c24 */ /* 0x004fca000f8e0200 */
[----:B------:R-:W-:-:S13]  /*00d0*/  ISETP.GE.OR P0, PT, R3, R6, P0 ;  /* 0x000000060300720c */ /* 0x000fda0000706670 */
[----:B------:R-:W-:Y:S05]  /*00e0*/  @P0 EXIT ;  /* 0x000000000000094d */ /* 0x000fea0003800000 */
[----:B------:R-:W0:Y:S01]  /*00f0*/  LDCU.64 UR8, c[0x0][0x380] ;  /* 0x00007000ff0877ac */ /* 0x000e220008000a00 */
[----:B------:R-:W-:Y:S02]  /*0100*/  VIADD R4, R4, 0xffffffff ;  /* 0xffffffff04047836 */ /* 0x000fe40000000000 */
[----:B------:R-:W-:Y:S01]  /*0110*/  IMAD.MOV.U32 R12, RZ, RZ, 0x3 ;  /* 0x00000003ff0c7424 */ /* 0x000fe200078e00ff */
[----:B------:R-:W1:Y:S01]  /*0120*/  LDCU.64 UR4, c[0x0][0x358] ;  /* 0x00006b00ff0477ac */ /* 0x000e620008000a00 */
[----:B------:R-:W-:-:S04]  /*0130*/  IMAD R3, R4, R2, R3 ;  /* 0x0000000204037224 */ /* 0x000fc800078e0203 */
[----:B------:R-:W-:-:S05]  /*0140*/  IMAD R4, R3, R12, -0x3 ;  /* 0xfffffffd03047424 */ /* 0x000fca00078e020c */
[----:B0-----:R-:W-:-:S04]  /*0150*/  IADD3 R8, P0, PT, R4, UR8, RZ ;  /* 0x0000000804087c10 */ /* 0x001fc8000ff1e0ff */
[----:B------:R-:W-:Y:S01]  /*0160*/  LEA.HI.X.SX32 R9, R4, UR9, 0x1, P0 ;  /* 0x0000000904097c11 */ /* 0x000fe200080f0eff */
[----:B------:R-:W0:Y:S01]  /*0170*/  S2R R17, SR_CgaCtaId ;  /* 0x0000000000117919 */ /* 0x000e220000008800 */
[----:B------:R-:W-:Y:S01]  /*0180*/  MOV R14, 0x400 ;  /* 0x00000400000e7802 */ /* 0x000fe20000000f00 */
[----:B------:R-:W-:Y:S01]  /*0190*/  IMAD R10, R11, UR6, R0 ;  /* 0x000000060b0a7c24 */ /* 0x000fe2000f8e0200 */
[----:B------:R-:W2:Y:S01]  /*01a0*/  LDCU.64 UR8, c[0x0][0x388] ;  /* 0x00007100ff0877ac */ /* 0x000ea20008000a00 */
[C---:B------:R-:W-:Y:S01]  /*01b0*/  IMAD.WIDE R6, R2.reuse, 0x3, R8 ;  /* 0x0000000302067825 */ /* 0x040fe200078e0208 */
[----:B-1----:R-:W3:Y:S04]  /*01c0*/  LDG.E.U8 R22, desc[UR4][R8.64] ;  /* 0x0000000408167981 */ /* 0x002ee8000c1e1100 */
[----:B------:R-:W4:Y:S04]  /*01d0*/  LDG.E.U8 R24, desc[UR4][R8.64+0x1] ;  /* 0x0000010408187981 */ /* 0x000f28000c1e1100 */
[----:B------:R-:W5:Y:S04]  /*01e0*/  LDG.E.U8 R29, desc[UR4][R8.64+0x2] ;  /* 0x00000204081d7981 */ /* 0x000f68000c1e1100 */
[----:B------:R-:W2:Y:S04]  /*01f0*/  LDG.E.U8 R20, desc[UR4][R6.64] ;  /* 0x0000000406147981 */ /* 0x000ea8000c1e1100 */
[----:B------:R-:W2:Y:S04]  /*0200*/  LDG.E.U8 R27, desc[UR4][R6.64+0x1] ;  /* 0x00000104061b7981 */ /* 0x000ea8000c1e1100 */
[----:B------:R-:W2:Y:S01]  /*0210*/  LDG.E.U8 R25, desc[UR4][R6.64+0x2] ;  /* 0x0000020406197981 */ /* 0x000ea2000c1e1100 */
[----:B------:R-:W-:-:S03]  /*0220*/  IMAD.WIDE R4, R2, 0x3, R6 ;  /* 0x0000000302047825 */ /* 0x000fc600078e0206 */
[----:B------:R-:W2:Y:S04]  /*0230*/  LDG.E.U8 R19, desc[UR4][R8.64+0x5] ;  /* 0x0000050408137981 */ /* 0x000ea8000c1e1100 */
[----:B------:R-:W2:Y:S04]  /*0240*/  LDG.E.U8 R18, desc[UR4][R4.64] ;  /* 0x0000000404127981 */ /* 0x000ea8000c1e1100 */
[----:B------:R-:W2:Y:S01]  /*0250*/  LDG.E.U8 R13, desc[UR4][R4.64+0x1] ;  /* 0x00000104040d7981 */ /* 0x000ea2000c1e1100 */
[C---:B------:R-:W-:Y:S01]  /*0260*/  VIADD R15, R14.reuse, 0x2400 ;  /* 0x000024000e0f7836 */ /* 0x040fe20000000000 */
[C---:B0-----:R-:W-:Y:S01]  /*0270*/  LEA R11, R17.reuse, R14, 0x18 ;  /* 0x0000000e110b7211 */ /* 0x041fe200078ec0ff */
[----:B------:R-:W-:Y:S01]  /*0280*/  VIADD R16, R14, 0x4800 ;  /* 0x000048000e107836 */ /* 0x000fe20000000000 */
[----:B------:R-:W2:Y:S02]  /*0290*/  LDG.E.U8 R23, desc[UR4][R4.64+0x2] ;  /* 0x0000020404177981 */ /* 0x000ea4000c1e1100 */
[C---:B------:R-:W-:Y:S01]  /*02a0*/  LEA R15, R17.reuse, R15, 0x18 ;  /* 0x0000000f110f7211 */ /* 0x040fe200078ec0ff */
[C---:B------:R-:W-:Y:S01]  /*02b0*/  IMAD R11, R10.reuse, 0x9, R11 ;  /* 0x000000090a0b7824 */ /* 0x040fe200078e020b */
[----:B------:R-:W-:Y:S01]  /*02c0*/  LEA R17, R17, R16, 0x18 ;  /* 0x0000001011117211 */ /* 0x000fe200078ec0ff */
[----:B------:R-:W2:Y:S02]  /*02d0*/  LDG.E.U8 R14, desc[UR4][R8.64+0x3] ;  /* 0x00000304080e7981 */ /* 0x000ea4000c1e1100 */
[----:B------:R-:W-:-:S02]  /*02e0*/  IMAD R0, R10, 0x9, R15 ;  /* 0x000000090a007824 */ /* 0x000fc400078e020f */
[----:B------:R-:W-:Y:S01]  /*02f0*/  IMAD R10, R10, 0x9, R17 ;  /* 0x000000090a0a7824 */ /* 0x000fe200078e0211 */
[----:B------:R-:W2:Y:S04]  /*0300*/  LDG.E.U8 R15, desc[UR4][R8.64+0x4] ;  /* 0x00000404080f7981 */ /* 0x000ea8000c1e1100 */
[----:B------:R-:W2:Y:S04]  /*0310*/  LDG.E.U8 R28, desc[UR4][R6.64+0x5] ;  /* 0x00000504061c7981 */ /* 0x000ea8000c1e1100 */
[----:B------:R-:W2:Y:S04]  /*0320*/  LDG.E.U8 R16, desc[UR4][R8.64+0x6] ;  /* 0x0000060408107981 */ /* 0x000ea8000c1e1100 */
[----:B------:R-:W2:Y:S04]  /*0330*/  LDG.E.U8 R17, desc[UR4][R8.64+0x7] ;  /* 0x0000070408117981 */ /* 0x000ea8000c1e1100 */
[----:B------:R-:W2:Y:S04]  /*0340*/  LDG.E.U8 R21, desc[UR4][R8.64+0x8] ;  /* 0x0000080408157981 */ /* 0x000ea8000c1e1100 */
[----:B------:R-:W2:Y:S04]  /*0350*/  LDG.E.U8 R26, desc[UR4][R4.64+0x3] ;  /* 0x00000304041a7981 */ /* 0x000ea8000c1e1100 */
[----:B------:R-:W2:Y:S04]  /*0360*/  LDG.E.U8 R8, desc[UR4][R4.64+0x4] ;  /* 0x0000040404087981 */ /* 0x000ea8000c1e1100 */
[----:B------:R-:W2:Y:S04]  /*0370*/  LDG.E.U8 R9, desc[UR4][R4.64+0x5] ;  /* 0x0000050404097981 */ /* 0x000ea8000c1e1100 */
[----:B---3--:R-:W-:Y:S04]  /*0380*/  STS.U8 [R11], R22 ;  /* 0x000000160b007388 */ /* 0x008fe80000000000 */
[----:B----4-:R-:W-:Y:S04]  /*0390*/  STS.U8 [R0], R24 ;  /* 0x0000001800007388 */ /* 0x010fe80000000000 */
[----:B-----5:R-:W-:Y:S04]  /*03a0*/  STS.U8 [R10], R29 ;  /* 0x0000001d0a007388 */ /* 0x020fe80000000000 */
[----:B--2---:R0:W-:Y:S04]  /*03b0*/  STS.U8 [R11+0x1], R20 ;  /* 0x000001140b007388 */ /* 0x0041e80000000000 */
[----:B------:R-:W-:Y:S04]  /*03c0*/  STS.U8 [R0+0x1], R27 ;  /* 0x0000011b00007388 */ /* 0x000fe80000000000 */
[----:B------:R1:W-:Y:S04]  /*03d0*/  STS.U8 [R10+0x1], R25 ;  /* 0x000001190a007388 */ /* 0x0003e80000000000 */
[----:B0-----:R-:W2:Y:S04]  /*03e0*/  LDG.E.U8 R20, desc[UR4][R6.64+0x3] ;  /* 0x0000030406147981 */ /* 0x001ea8000c1e1100 */
[----:B------:R-:W3:Y:S04]  /*03f0*/  LDG.E.U8 R22, desc[UR4][R6.64+0x6] ;  /* 0x0000060406167981 */ /* 0x000ee8000c1e1100 */
[----:B-1----:R-:W4:Y:S04]  /*0400*/  LDG.E.U8 R25, desc[UR4][R6.64+0x4] ;  /* 0x0000040406197981 */ /* 0x002f28000c1e1100 */
[----:B------:R-:W5:Y:S04]  /*0410*/  LDG.E.U8 R29, desc[UR4][R6.64+0x7] ;  /* 0x00000704061d7981 */ /* 0x000f68000c1e1100 */
[----:B------:R0:W-:Y:S04]  /*0420*/  STS.U8 [R11+0x2], R18 ;  /* 0x000002120b007388 */ /* 0x0001e80000000000 */
[----:B------:R-:W5:Y:S04]  /*0430*/  LDG.E.U8 R27, desc[UR4][R6.64+0x8] ;  /* 0x00000804061b7981 */ /* 0x000f68000c1e1100 */
[----:B------:R1:W-:Y:S04]  /*0440*/  STS.U8 [R0+0x2], R13 ;  /* 0x0000020d00007388 */ /* 0x0003e80000000000 */
[----:B------:R-:W5:Y:S04]  /*0450*/  LDG.E.U8 R24, desc[UR4][R4.64+0x6] ;  /* 0x0000060404187981 */ /* 0x000f68000c1e1100 */
[----:B0-----:R-:W5:Y:S04]  /*0460*/  LDG.E.U8 R18, desc[UR4][R4.64+0x8] ;  /* 0x0000080404127981 */ /* 0x001f68000c1e1100 */
[----:B-1----:R-:W5:Y:S04]  /*0470*/  LDG.E.U8 R13, desc[UR4][R4.64+0x7] ;  /* 0x00000704040d7981 */ /* 0x002f68000c1e1100 */
[----:B------:R-:W-:Y:S04]  /*0480*/  STS.U8 [R10+0x2], R23 ;  /* 0x000002170a007388 */ /* 0x000fe80000000000 */
[----:B------:R-:W-:Y:S04]  /*0490*/  STS.U8 [R11+0x3], R14 ;  /* 0x0000030e0b007388 */ /* 0x000fe80000000000 */
[----:B------:R-:W-:Y:S04]  /*04a0*/  STS.U8 [R0+0x3], R15 ;  /* 0x0000030f00007388 */ /* 0x000fe80000000000 */
[----:B------:R-:W-:Y:S04]  /*04b0*/  STS.U8 [R10+0x3], R19 ;  /* 0x000003130a007388 */ /* 0x000fe80000000000 */
[----:B--2---:R-:W-:Y:S04]  /*04c0*/  STS.U8 [R11+0x4], R20 ;  /* 0x000004140b007388 */ /* 0x004fe80000000000 */
[----:B----4-:R-:W-:Y:S04]  /*04d0*/  STS.U8 [R0+0x4], R25 ;  /* 0x0000041900007388 */ /* 0x010fe80000000000 */
[----:B------:R-:W-:Y:S04]  /*04e0*/  STS.U8 [R10+0x4], R28 ;  /* 0x0000041c0a007388 */ /* 0x000fe80000000000 */
[----:B------:R-:W-:Y:S04]  /*04f0*/  STS.U8 [R11+0x5], R26 ;  /* 0x0000051a0b007388 */ /* 0x000fe80000000000 */
[----:B------:R-:W-:Y:S04]  /*0500*/  STS.U8 [R0+0x5], R8 ;  /* 0x0000050800007388 */ /* 0x000fe80000000000 */
[----:B------:R-:W-:Y:S04]  /*0510*/  STS.U8 [R10+0x5], R9 ;  /* 0x000005090a007388 */ /* 0x000fe80000000000 */
[----:B------:R-:W-:Y:S04]  /*0520*/  STS.U8 [R11+0x6], R16 ;  /* 0x000006100b007388 */ /* 0x000fe80000000000 */
[----:B------:R-:W-:Y:S04]  /*0530*/  STS.U8 [R0+0x6], R17 ;  /* 0x0000061100007388 */ /* 0x000fe80000000000 */
[----:B------:R-:W-:Y:S04]  /*0540*/  STS.U8 [R10+0x6], R21 ;  /* 0x000006150a007388 */ /* 0x000fe80000000000 */
[----:B---3--:R-:W-:Y:S04]  /*0550*/  STS.U8 [R11+0x7], R22 ;  /* 0x000007160b007388 */ /* 0x008fe80000000000 */
[----:B-----5:R-:W-:Y:S04]  /*0560*/  STS.U8 [R0+0x7], R29 ;  /* 0x0000071d00007388 */ /* 0x020fe80000000000 */
[----:B------:R-:W-:Y:S04]  /*0570*/  STS.U8 [R10+0x7], R27 ;  /* 0x0000071b0a007388 */ /* 0x000fe80000000000 */
[----:B------:R-:W-:Y:S04]  /*0580*/  STS.U8 [R11+0x8], R24 ;  /* 0x000008180b007388 */ /* 0x000fe80000000000 */
[----:B------:R-:W-:Y:S04]  /*0590*/  STS.U8 [R0+0x8], R13 ;  /* 0x0000080d00007388 */ /* 0x000fe80000000000 */
[----:B------:R-:W-:Y:S01]  /*05a0*/  STS.U8 [R10+0x8], R18 ;  /* 0x000008120a007388 */ /* 0x000fe20000000000 */
[----:B------:R-:W-:Y:S06]  /*05b0*/  BAR.SYNC.DEFER_BLOCKING 0x0 ;  /* 0x0000000000007b1d */ /* 0x000fec0000010000 */
[----:B------:R-:W-:Y:S04]  /*05c0*/  LDS.S8 R5, [R11+0x1] ;  /* 0x000001000b057984 */ /* 0x000fe80000000200 */
[----:B------:R-:W0:Y:S04]  /*05d0*/  LDS.S8 R4, [R11] ;  /* 0x000000000b047984 */ /* 0x000e280000000200 */
[----:B------:R-:W-:Y:S04]  /*05e0*/  LDS.S8 R6, [R0+0x1] ;  /* 0x0000010000067984 */ /* 0x000fe80000000200 */
[----:B------:R-:W-:Y:S04]  /*05f0*/  LDS.S8 R14, [R11+0x2] ;  /* 0x000002000b0e7984 */ /* 0x000fe80000000200 */
[----:B------:R-:W-:Y:S04]  /*0600*/  LDS.S8 R7, [R10+0x1] ;  /* 0x000001000a077984 */ /* 0x000fe80000000200 */
[----:B------:R-:W-:Y:S01]  /*0610*/  LDS.S8 R13, [R0+0x2] ;  /* 0x00000200000d7984 */ /* 0x000fe20000000200 */
[----:B0-----:R-:W-:-:S03]  /*0620*/  ISETP.GE.AND P0, PT, R5, R4, PT ;  /* 0x000000040500720c */ /* 0x001fc60003f06270 */
[----:B------:R-:W0:Y:S01]  /*0630*/  LDS.S8 R5, [R0] ;  /* 0x0000000000057984 */ /* 0x000e220000000200 */
[----:B------:R-:W-:-:S05]  /*0640*/  SEL R8, RZ, 0x1, P0 ;  /* 0x00000001ff087807 */ /* 0x000fca0000000000 */
[----:B------:R-:W-:-:S06]  /*0650*/  IMAD.IADD R15, R11, 0x1, R8 ;  /* 0x000000010b0f7824 */ /* 0x000fcc00078e0208 */
[----:B------:R-:W1:Y:S01]  /*0660*/  LDS.S8 R15, [R15] ;  /* 0x000000000f0f7984 */ /* 0x000e620000000200 */
[----:B0-----:R-:W-:-:S03]  /*0670*/  ISETP.GE.AND P0, PT, R6, R5, PT ;  /* 0x000000050600720c */ /* 0x001fc60003f06270 */
[----:B------:R-:W0:Y:S01]  /*0680*/  LDS.S8 R6, [R10] ;  /* 0x000000000a067984 */ /* 0x000e220000000200 */
[----:B------:R-:W-:-:S05]  /*0690*/  SEL R9, RZ, 0x1, P0 ;  /* 0x00000001ff097807 */ /* 0x000fca0000000000 */
[----:B------:R-:W-:Y:S01]  /*06a0*/  IMAD.IADD R16, R0, 0x1, R9 ;  /* 0x0000000100107824 */ /* 0x000fe200078e0209 */
[----:B-1----:R-:W-:-:S05]  /*06b0*/  ISETP.GE.AND P0, PT, R14, R15, PT ;  /* 0x0000000f0e00720c */ /* 0x002fca0003f06270 */
[----:B------:R-:W1:Y:S01]  /*06c0*/  LDS.S8 R16, [R16] ;  /* 0x0000000010107984 */ /* 0x000e620000000200 */
[----:B------:R-:W-:-:S03]  /*06d0*/  SEL R8, R8, 0x2, P0 ;  /* 0x0000000208087807 */ /* 0x000fc60000000000 */
[----:B------:R-:W-:Y:S02]  /*06e0*/  LDS.S8 R15, [R11+0x3] ;  /* 0x000003000b0f7984 */ /* 0x000fe40000000200 */
[----:B------:R-:W-:-:S05]  /*06f0*/  IMAD.IADD R17, R11, 0x1, R8 ;  /* 0x000000010b117824 */ /* 0x000fca00078e0208 */
[----:B------:R-:W2:Y:S04]  /*0700*/  LDS.S8 R18, [R17] ;  /* 0x0000000011127984 */ /* 0x000ea80000000200 */
[----:B------:R-:W-:Y:S01]  /*0710*/  LDS.S8 R17, [R11+0x4] ;  /* 0x000004000b117984 */ /* 0x000fe20000000200 */
[----:B0-----:R-:W-:-:S04]  /*0720*/  ISETP.GE.AND P0, PT, R7, R6, PT ;  /* 0x000000060700720c */ /* 0x001fc80003f06270 */
[----:B------:R-:W-:-:S05]  /*0730*/  SEL R7, RZ, 0x1, P0 ;  /* 0x00000001ff077807 */ /* 0x000fca0000000000 */
[----:B------:R-:W-:Y:S01]  /*0740*/  IMAD.IADD R14, R10, 0x1, R7 ;  /* 0x000000010a0e7824 */ /* 0x000fe200078e0207 */
[----:B-1----:R-:W-:Y:S02]  /*0750*/  ISETP.GE.AND P0, PT, R13, R16, PT ;  /* 0x000000100d00720c */ /* 0x002fe40003f06270 */
[----:B------:R-:W-:Y:S02]  /*0760*/  LDS.S8 R13, [R10+0x2] ;  /* 0x000002000a0d7984 */ /* 0x000fe40000000200 */
[----:B------:R-:W-:Y:S02]  /*0770*/  SEL R9, R9, 0x2, P0 ;  /* 0x0000000209097807 */ /* 0x000fe40000000000 */
[----:B------:R-:W0:Y:S03]  /*0780*/  LDS.S8 R14, [R14] ;  /* 0x000000000e0e7984 */ /* 0x000e260000000200 */
[----:B------:R-:W-:Y:S01]  /*0790*/  IMAD.IADD R16, R0, 0x1, R9 ;  /* 0x0000000100107824 */ /* 0x000fe200078e0209 */
[----:B--2---:R-:W-:-:S02]  /*07a0*/  ISETP.GE.AND P0, PT, R15, R18, PT ;  /* 0x000000120f00720c */ /* 0x004fc40003f06270 */
[----:B------:R-:W-:Y:S02]  /*07b0*/  LDS.S8 R15, [R0+0x3] ;  /* 0x00000300000f7984 */ /* 0x000fe40000000200 */
[----:B------:R-:W-:Y:S02]  /*07c0*/  SEL R8, R8, 0x3, P0 ;  /* 0x0000000308087807 */ /* 0x000fe40000000000 */
[----:B------:R-:W1:Y:S03]  /*07d0*/  LDS.S8 R16, [R16] ;  /* 0x0000000010107984 */ /* 0x000e660000000200 */
[----:B------:R-:W-:-:S06]  /*07e0*/  IMAD.IADD R18, R11, 0x1, R8 ;  /* 0x000000010b127824 */ /* 0x000fcc00078e0208 */
[----:B------:R-:W2:Y:S01]  /*07f0*/  LDS.S8 R18, [R18] ;  /* 0x0000000012127984 */ /* 0x000ea20000000200 */
[----:B0-----:R-:W-:-:S03]  /*0800*/  ISETP.GE.AND P0, PT, R13, R14, PT ;  /* 0x0000000e0d00720c */ /* 0x001fc60003f06270 */
[----:B------:R-:W-:Y:S01]  /*0810*/  LDS.S8 R13, [R10+0x3] ;  /* 0x000003000a0d7984 */ /* 0x000fe20000000200 */
[----:B------:R-:W-:-:S05]  /*0820*/  SEL R7, R7, 0x2, P0 ;  /* 0x0000000207077807 */ /* 0x000fca0000000000 */
        /* <DEDUP_REMOVED lines=66> */
[----:B--2---:R-:W-:-:S05]  /*0c50*/  ISETP.GE.AND P0, PT, R17, R18, PT ;  /* 0x000000121100720c */ /* 0x004fca0003f06270 */
[----:B------:R-:W1:Y:S01]  /*0c60*/  LDS.S8 R16, [R16] ;  /* 0x0000000010107984 */ /* 0x000e620000000200 */
[----:B------:R-:W-:-:S05]  /*0c70*/  SEL R8, R8, 0x8, P0 ;  /* 0x0000000808087807 */ /* 0x000fca0000000000 */
[----:B------:R-:W-:Y:S02]  /*0c80*/  IMAD.IADD R17, R11, 0x1, R8 ;  /* 0x000000010b117824 */ /* 0x000fe400078e0208 */
[----:B------:R-:W-:Y:S04]  /*0c90*/  LDS.S8 R8, [R10+0x8] ;  /* 0x000008000a087984 */ /* 0x000fe80000000200 */
[----:B------:R-:W2:Y:S01]  /*0ca0*/  LDS.U8 R18, [R17] ;  /* 0x0000000011127984 */ /* 0x000ea20000000000 */
[----:B0-----:R-:W-:-:S04]  /*0cb0*/  ISETP.GE.AND P0, PT, R13, R14, PT ;  /* 0x0000000e0d00720c */ /* 0x001fc80003f06270 */
[----:B------:R-:W-:-:S05]  /*0cc0*/  SEL R7, R7, 0x7, P0 ;  /* 0x0000000707077807 */ /* 0x000fca0000000000 */
[----:B------:R-:W-:Y:S01]  /*0cd0*/  IMAD.IADD R13, R10, 0x1, R7 ;  /* 0x000000010a0d7824 */ /* 0x000fe200078e0207 */
[----:B-1----:R-:W-:-:S05]  /*0ce0*/  ISETP.GE.AND P0, PT, R15, R16, PT ;  /* 0x000000100f00720c */ /* 0x002fca0003f06270 */
[----:B------:R-:W0:Y:S01]  /*0cf0*/  LDS.S8 R13, [R13] ;  /* 0x000000000d0d7984 */ /* 0x000e220000000200 */
[----:B------:R-:W-:-:S05]  /*0d00*/  SEL R9, R9, 0x8, P0 ;  /* 0x0000000809097807 */ /* 0x000fca0000000000 */
[----:B------:R-:W-:Y:S01]  /*0d10*/  IMAD.IADD R14, R0, 0x1, R9 ;  /* 0x00000001000e7824 */ /* 0x000fe200078e0209 */
[----:B--2---:R-:W-:Y:S04]  /*0d20*/  STS.U8 [R11], R18 ;  /* 0x000000120b007388 */ /* 0x004fe80000000000 */
[----:B------:R-:W-:Y:S04]  /*0d30*/  STS.U8 [R17], R4 ;  /* 0x0000000411007388 */ /* 0x000fe80000000000 */
[----:B------:R-:W1:Y:S01]  /*0d40*/  LDS.U8 R9, [R14] ;  /* 0x000000000e097984 */ /* 0x000e620000000000 */
[----:B0-----:R-:W-:-:S04]  /*0d50*/  ISETP.GE.AND P0, PT, R8, R13, PT ;  /* 0x0000000d0800720c */ /* 0x001fc80003f06270 */
[----:B------:R-:W-:-:S05]  /*0d60*/  SEL R7, R7, 0x8, P0 ;  /* 0x0000000807077807 */ /* 0x000fca0000000000 */
[----:B------:R-:W-:Y:S01]  /*0d70*/  IMAD.IADD R15, R10, 0x1, R7 ;  /* 0x000000010a0f7824 */ /* 0x000fe200078e0207 */
[----:B-1----:R-:W-:Y:S04]  /*0d80*/  STS.U8 [R0], R9 ;  /* 0x0000000900007388 */ /* 0x002fe80000000000 */
[----:B------:R-:W-:Y:S04]  /*0d90*/  STS.U8 [R14], R5 ;  /* 0x000000050e007388 */ /* 0x000fe80000000000 */
[----:B------:R-:W0:Y:S04]  /*0da0*/  LDS.U8 R13, [R15] ;  /* 0x000000000f0d7984 */ /* 0x000e280000000000 */
[----:B0-----:R-:W-:Y:S04]  /*0db0*/  STS.U8 [R10], R13 ;  /* 0x0000000d0a007388 */ /* 0x001fe80000000000 */
[----:B------:R-:W-:Y:S04]  /*0dc0*/  STS.U8 [R15], R6 ;  /* 0x000000060f007388 */ /* 0x000fe80000000000 */
[----:B------:R-:W-:Y:S04]  /*0dd0*/  LDS.S8 R7, [R11+0x2] ;  /* 0x000002000b077984 */ /* 0x000fe80000000200 */
[----:B------:R-:W0:Y:S01]  /*0de0*/  LDS.S8 R4, [R11+0x1] ;  /* 0x000001000b047984 */ /* 0x000e220000000200 */
[----:B------:R-:W-:-:S03]  /*0df0*/  IMAD.MOV.U32 R17, RZ, RZ, 0x2 ;  /* 0x00000002ff117424 */ /* 0x000fc600078e00ff */
[----:B------:R-:W-:Y:S04]  /*0e00*/  LDS.S8 R8, [R0+0x2] ;  /* 0x0000020000087984 */ /* 0x000fe80000000200 */
[----:B------:R-:W-:Y:S04]  /*0e10*/  LDS.S8 R9, [R11+0x3] ;  /* 0x000003000b097984 */ /* 0x000fe80000000200 */
[----:B------:R-:W-:Y:S04]  /*0e20*/  LDS.S8 R6, [R10+0x2] ;  /* 0x000002000a067984 */ /* 0x000fe80000000200 */
[----:B------:R-:W-:Y:S04]  /*0e30*/  LDS.S8 R5, [R10+0x1] ;  /* 0x000001000a057984 */ /* 0x000fe80000000200 */
[----:B------:R-:W-:Y:S01]  /*0e40*/  LDS.S8 R18, [R11+0x4] ;  /* 0x000004000b127984 */ /* 0x000fe20000000200 */
[----:B0-----:R-:W-:-:S03]  /*0e50*/  ISETP.GE.AND P0, PT, R7, R4, PT ;  /* 0x000000040700720c */ /* 0x001fc60003f06270 */
[----:B------:R-:W0:Y:S01]  /*0e60*/  LDS.S8 R7, [R0+0x1] ;  /* 0x0000010000077984 */ /* 0x000e220000000200 */
[----:B------:R-:W-:-:S05]  /*0e70*/  SEL R16, R17, 0x1, !P0 ;  /* 0x0000000111107807 */ /* 0x000fca0004000000 */
[----:B------:R-:W-:-:S06]  /*0e80*/  IMAD.IADD R14, R11, 0x1, R16 ;  /* 0x000000010b0e7824 */ /* 0x000fcc00078e0210 */
[----:B------:R-:W1:Y:S01]  /*0e90*/  LDS.S8 R14, [R14] ;  /* 0x000000000e0e7984 */ /* 0x000e620000000200 */
[----:B0-----:R-:W-:-:S03]  /*0ea0*/  ISETP.GE.AND P0, PT, R8, R7, PT ;  /* 0x000000070800720c */ /* 0x001fc60003f06270 */
[----:B------:R-:W-:Y:S01]  /*0eb0*/  LDS.S8 R8, [R0+0x3] ;  /* 0x0000030000087984 */ /* 0x000fe20000000200 */
[----:B------:R-:W-:-:S05]  /*0ec0*/  SEL R13, R17, 0x1, !P0 ;  /* 0x00000001110d7807 */ /* 0x000fca0004000000 */
[----:B------:R-:W-:Y:S01]  /*0ed0*/  IMAD.IADD R15, R0, 0x1, R13 ;  /* 0x00000001000f7824 */ /* 0x000fe200078e020d */
[----:B-1----:R-:W-:-:S05]  /*0ee0*/  ISETP.GE.AND P0, PT, R9, R14, PT ;  /* 0x0000000e0900720c */ /* 0x002fca0003f06270 */
[----:B------:R-:W0:Y:S01]  /*0ef0*/  LDS.S8 R15, [R15] ;  /* 0x000000000f0f7984 */ /* 0x000e220000000200 */
[----:B------:R-:W-:-:S05]  /*0f00*/  SEL R16, R16, 0x3, P0 ;  /* 0x0000000310107807 */ /* 0x000fca0000000000 */
[----:B------:R-:W-:-:S06]  /*0f10*/  IMAD.IADD R19, R11, 0x1, R16 ;  /* 0x000000010b137824 */ /* 0x000fcc00078e0210 */
[----:B------:R-:W1:Y:S01]  /*0f20*/  LDS.S8 R19, [R19] ;  /* 0x0000000013137984 */ /* 0x000e620000000200 */
[----:B------:R-:W-:-:S03]  /*0f30*/  ISETP.GE.AND P0, PT, R6, R5, PT ;  /* 0x000000050600720c */ /* 0x000fc60003f06270 */
[----:B------:R-:W-:Y:S01]  /*0f40*/  LDS.S8 R6, [R10+0x3] ;  /* 0x000003000a067984 */ /* 0x000fe20000000200 */
[----:B------:R-:W-:-:S05]  /*0f50*/  SEL R9, R17, 0x1, !P0 ;  /* 0x0000000111097807 */ /* 0x000fca0004000000 */
[----:B------:R-:W-:-:S05]  /*0f60*/  IMAD.IADD R14, R10, 0x1, R9 ;  /* 0x000000010a0e7824 */ /* 0x000fca00078e0209 */
[----:B------:R-:W2:Y:S01]  /*0f70*/  LDS.S8 R17, [R14] ;  /* 0x000000000e117984 */ /* 0x000ea20000000200 */
[----:B0-----:R-:W-:-:S03]  /*0f80*/  ISETP.GE.AND P0, PT, R8, R15, PT ;  /* 0x0000000f0800720c */ /* 0x001fc60003f06270 */
[----:B------:R-:W-:Y:S01]  /*0f90*/  LDS.S8 R8, [R0+0x4] ;  /* 0x0000040000087984 */ /* 0x000fe20000000200 */
[----:B------:R-:W-:-:S05]  /*0fa0*/  SEL R13, R13, 0x3, P0 ;  /* 0x000000030d0d7807 */ /* 0x000fca0000000000 */
[----:B------:R-:W-:Y:S01]  /*0fb0*/  IMAD.IADD R15, R0, 0x1, R13 ;  /* 0x00000001000f7824 */ /* 0x000fe200078e020d */
[----:B-1----:R-:W-:-:S05]  /*0fc0*/  ISETP.GE.AND P0, PT, R18, R19, PT ;  /* 0x000000131200720c */ /* 0x002fca0003f06270 */
[----:B------:R-:W0:Y:S01]  /*0fd0*/  LDS.S8 R15, [R15] ;  /* 0x000000000f0f7984 */ /* 0x000e220000000200 */
[----:B------:R-:W-:-:S03]  /*0fe0*/  SEL R16, R16, 0x4, P0 ;  /* 0x0000000410107807 */ /* 0x000fc60000000000 */
[----:B------:R-:W-:Y:S02]  /*0ff0*/  LDS.S8 R18, [R11+0x5] ;  /* 0x000005000b127984 */ /* 0x000fe40000000200 */
[----:B------:R-:W-:-:S06]  /*1000*/  IMAD.IADD R19, R11, 0x1, R16 ;  /* 0x000000010b137824 */ /* 0x000fcc00078e0210 */
[----:B------:R-:W1:Y:S01]  /*1010*/  LDS.S8 R19, [R19] ;  /* 0x0000000013137984 */ /* 0x000e620000000200 */
[----:B--2---:R-:W-:-:S03]  /*1020*/  ISETP.GE.AND P0, PT, R6, R17, PT ;  /* 0x000000110600720c */ /* 0x004fc60003f06270 */
[----:B------:R-:W-:Y:S01]  /*1030*/  LDS.S8 R6, [R10+0x4] ;  /* 0x000004000a067984 */ /* 0x000fe20000000200 */
[----:B------:R-:W-:-:S05]  /*1040*/  SEL R9, R9, 0x3, P0 ;  /* 0x0000000309097807 */ /* 0x000fca0000000000 */
        /* <DEDUP_REMOVED lines=53> */
[----:B------:R-:W-:-:S05]  /*13a0*/  SEL R16, R16, 0x8, P0 ;  /* 0x0000000810107807 */ /* 0x000fca0000000000 */
[----:B------:R-:W-:-:S05]  /*13b0*/  IMAD.IADD R19, R11, 0x1, R16 ;  /* 0x000000010b137824 */ /* 0x000fca00078e0210 */
[----:B------:R-:W1:Y:S01]  /*13c0*/  LDS.U8 R16, [R19] ;  /* 0x0000000013107984 */ /* 0x000e620000000000 */
[----:B--2---:R-:W-:-:S03]  /*13d0*/  ISETP.GE.AND P0, PT, R6, R17, PT ;  /* 0x000000110600720c */ /* 0x004fc60003f06270 */
[----:B------:R-:W-:Y:S01]  /*13e0*/  LDS.S8 R6, [R10+0x8] ;  /* 0x000008000a067984 */ /* 0x000fe20000000200 */
[----:B------:R-:W-:-:S05]  /*13f0*/  SEL R9, R9, 0x7, P0 ;  /* 0x0000000709097807 */ /* 0x000fca0000000000 */
[----:B------:R-:W-:-:S05]  /*1400*/  IMAD.IADD R14, R10, 0x1, R9 ;  /* 0x000000010a0e7824 */ /* 0x000fca00078e0209 */
[----:B------:R-:W2:Y:S01]  /*1410*/  LDS.S8 R17, [R14] ;  /* 0x000000000e117984 */ /* 0x000ea20000000200 */
[----:B0-----:R-:W-:-:S04]  /*1420*/  ISETP.GE.AND P0, PT, R8, R15, PT ;  /* 0x0000000f0800720c */ /* 0x001fc80003f06270 */
[----:B------:R-:W-:-:S05]  /*1430*/  SEL R13, R13, 0x8, P0 ;  /* 0x000000080d0d7807 */ /* 0x000fca0000000000 */
[----:B------:R-:W-:Y:S01]  /*1440*/  IMAD.IADD R8, R0, 0x1, R13 ;  /* 0x0000000100087824 */ /* 0x000fe200078e020d */
[----:B-1----:R-:W-:Y:S04]  /*1450*/  STS.U8 [R11+0x1], R16 ;  /* 0x000001100b007388 */ /* 0x002fe80000000000 */
[----:B------:R-:W-:Y:S04]  /*1460*/  STS.U8 [R19], R4 ;  /* 0x0000000413007388 */ /* 0x000fe80000000000 */
[----:B------:R-:W0:Y:S01]  /*1470*/  LDS.U8 R13, [R8] ;  /* 0x00000000080d7984 */ /* 0x000e220000000000 */
[----:B--2---:R-:W-:-:S04]  /*1480*/  ISETP.GE.AND P0, PT, R6, R17, PT ;  /* 0x000000110600720c */ /* 0x004fc80003f06270 */
[----:B------:R-:W-:-:S05]  /*1490*/  SEL R9, R9, 0x8, P0 ;  /* 0x0000000809097807 */ /* 0x000fca0000000000 */
[----:B------:R-:W-:Y:S01]  /*14a0*/  IMAD.IADD R18, R10, 0x1, R9 ;  /* 0x000000010a127824 */ /* 0x000fe200078e0209 */
[----:B0-----:R-:W-:Y:S04]  /*14b0*/  STS.U8 [R0+0x1], R13 ;  /* 0x0000010d00007388 */ /* 0x001fe80000000000 */
[----:B------:R-:W-:Y:S04]  /*14c0*/  STS.U8 [R8], R7 ;  /* 0x0000000708007388 */ /* 0x000fe80000000000 */
[----:B------:R-:W0:Y:S04]  /*14d0*/  LDS.U8 R9, [R18] ;  /* 0x0000000012097984 */ /* 0x000e280000000000 */
[----:B0-----:R-:W-:Y:S04]  /*14e0*/  STS.U8 [R10+0x1], R9 ;  /* 0x000001090a007388 */ /* 0x001fe80000000000 */
[----:B------:R-:W-:Y:S04]  /*14f0*/  STS.U8 [R18], R5 ;  /* 0x0000000512007388 */ /* 0x000fe80000000000 */
[----:B------:R-:W-:Y:S04]  /*1500*/  LDS.S8 R15, [R11+0x3] ;  /* 0x000003000b0f7984 */ /* 0x000fe80000000200 */
[----:B------:R-:W0:Y:S04]  /*1510*/  LDS.S8 R4, [R11+0x2] ;  /* 0x000002000b047984 */ /* 0x000e280000000200 */
        /* <DEDUP_REMOVED lines=8> */
[----:B------:R-:W-:-:S05]  /*15a0*/  IMAD.IADD R13, R11, 0x1, R14 ;  /* 0x000000010b0d7824 */ /* 0x000fca00078e020e */
[----:B------:R-:W1:Y:S01]  /*15b0*/  LDS.S8 R16, [R13] ;  /* 0x000000000d107984 */ /* 0x000e620000000200 */
[----:B0-----:R-:W-:-:S03]  /*15c0*/  ISETP.GE.AND P0, PT, R15, R6, PT ;  /* 0x000000060f00720c */ /* 0x001fc60003f06270 */
[----:B------:R-:W-:Y:S01]  /*15d0*/  LDS.S8 R15, [R0+0x4] ;  /* 0x00000400000f7984 */ /* 0x000fe20000000200 */
[----:B------:R-:W-:-:S05]  /*15e0*/  SEL R9, R12, 0x2, !P0 ;  /* 0x000000020c097807 */ /* 0x000fca0004000000 */
[----:B------:R-:W-:Y:S01]  /*15f0*/  IMAD.IADD R17, R0, 0x1, R9 ;  /* 0x0000000100117824 */ /* 0x000fe200078e0209 */
[----:B-1----:R-:W-:-:S04]  /*1600*/  ISETP.GE.AND P0, PT, R7, R16, PT ;  /* 0x000000100700720c */ /* 0x002fc80003f06270 */
[----:B------:R-:W0:Y:S01]  /*1610*/  LDS.S8 R16, [R17] ;  /* 0x0000000011107984 */ /* 0x000e220000000200 */
[----:B------:R-:W-:-:S03]  /*1620*/  SEL R14, R14, 0x4, P0 ;  /* 0x000000040e0e7807 */ /* 0x000fc60000000000 */
[----:B------:R-:W-:Y:S02]  /*1630*/  LDS.S8 R17, [R11+0x6] ;  /* 0x000006000b117984 */ /* 0x000fe40000000200 */
[----:B------:R-:W-:-:S06]  /*1640*/  IMAD.IADD R19, R11, 0x1, R14 ;  /* 0x000000010b137824 */ /* 0x000fcc00078e020e */
[----:B------:R-:W1:Y:S01]  /*1650*/  LDS.S8 R19, [R19] ;  /* 0x0000000013137984 */ /* 0x000e620000000200 */
[----:B------:R-:W-:-:S03]  /*1660*/  ISETP.GE.AND P0, PT, R8, R5, PT ;  /* 0x000000050800720c */ /* 0x000fc60003f06270 */
[----:B------:R-:W-:Y:S01]  /*1670*/  LDS.S8 R8, [R10+0x4] ;  /* 0x000004000a087984 */ /* 0x000fe20000000200 */
[----:B------:R-:W-:-:S05]  /*1680*/  SEL R7, R12, 0x2, !P0 ;  /* 0x000000020c077807 */ /* 0x000fca0004000000 */
[----:B------:R-:W-:-:S06]  /*1690*/  IMAD.IADD R13, R10, 0x1, R7 ;  /* 0x000000010a0d7824 */ /* 0x000fcc00078e0207 */
        /* <DEDUP_REMOVED lines=8> */
[----:B------:R-:W-:-:S06]  /*1720*/  IMAD.IADD R18, R11, 0x1, R14 ;  /* 0x000000010b127824 */ /* 0x000fcc00078e020e */
[----:B------:R-:W1:Y:S01]  /*1730*/  LDS.S8 R18, [R18] ;  /* 0x0000000012127984 */ /* 0x000e620000000200 */
[----:B--2---:R-:W-:-:S03]  /*1740*/  ISETP.GE.AND P0, PT, R8, R13, PT ;  /* 0x0000000d0800720c */ /* 0x004fc60003f06270 */
[----:B------:R-:W-:Y:S01]  /*1750*/  LDS.S8 R8, [R10+0x5] ;  /* 0x000005000a087984 */ /* 0x000fe20000000200 */
[----:B------:R-:W-:-:S05]  /*1760*/  SEL R7, R7, 0x4, P0 ;  /* 0x0000000407077807 */ /* 0x000fca0000000000 */
        /* <DEDUP_REMOVED lines=44> */
[----:B------:R-:W-:-:S06]  /*1a30*/  IMAD.IADD R13, R10, 0x1, R7 ;  /* 0x000000010a0d7824 */ /* 0x000fcc00078e0207 */
        /* <DEDUP_REMOVED lines=24> */
[----:B------:R-:W-:-:S05]  /*1bc0*/  SEL R16, R12, 0x4, P0 ;  /* 0x000000040c107807 */ /* 0x000fca0000000000 */
[----:B------:R-:W-:-:S05]  /*1bd0*/  IMAD.IADD R15, R11, 0x1, R16 ;  /* 0x000000010b0f7824 */ /* 0x000fca00078e0210 */
[----:B------:R-:W1:Y:S01]  /*1be0*/  LDS.S8 R18, [R15] ;  /* 0x000000000f127984 */ /* 0x000e620000000200 */
[----:B0-----:R-:W-:-:S04]  /*1bf0*/  ISETP.GE.AND P0, PT, R14, R7, PT ;  /* 0x000000070e00720c */ /* 0x001fc80003f06270 */
[----:B------:R-:W-:-:S05]  /*1c00*/  SEL R13, R12, 0x4, P0 ;  /* 0x000000040c0d7807 */ /* 0x000fca0000000000 */
        /* <DEDUP_REMOVED lines=84> */
[----:B0-----:R-:W-:-:S04]  /*2150*/  ISETP.GE.AND P0, PT, R15, R6, PT ;  /* 0x000000060f00720c */ /* 0x001fc80003f06270 */
        /* <DEDUP_REMOVED lines=54> */
[----:B------:R-:W-:Y:S01]  /*24c0*/  STS.U8 [R8], R5 ;  /* 0x0000000508007388 */ /* 0x000fe20000000000 */
[----:B------:R-:W-:Y:S01]  /*24d0*/  BAR.SYNC.DEFER_BLOCKING 0x0 ;  /* 0x0000000000007b1d */ /* 0x000fe20000010000 */
[----:B------:R-:W-:-:S05]  /*24e0*/  IADD3 R3, PT, PT, R2, -0x1, R3 ;  /* 0xffffffff02037810 */ /* 0x000fca0007ffe003 */
[----:B------:R-:W0:Y:S04]  /*24f0*/  LDS.U8 R11, [R11+0x4] ;  /* 0x000004000b0b7984 */ /* 0x000e280000000000 */
[----:B------:R-:W1:Y:S04]  /*2500*/  LDS.U8 R13, [R0+0x4] ;  /* 0x00000400000d7984 */ /* 0x000e680000000000 */
[----:B------:R-:W2:Y:S01]  /*2510*/  LDS.U8 R17, [R10+0x4] ;  /* 0x000004000a117984 */ /* 0x000ea20000000000 */
[----:B------:R-:W-:-:S05]  /*2520*/  IMAD R3, R3, R12, 0x3 ;  /* 0x0000000303037424 */ /* 0x000fca00078e020c */
[----:B------:R-:W-:-:S04]  /*2530*/  IADD3 R2, P0, PT, R3, UR8, RZ ;  /* 0x0000000803027c10 */ /* 0x000fc8000ff1e0ff */
[----:B------:R-:W-:-:S05]  /*2540*/  LEA.HI.X.SX32 R3, R3, UR9, 0x1, P0 ;  /* 0x0000000903037c11 */ /* 0x000fca00080f0eff */
[----:B0-----:R-:W-:Y:S04]  /*2550*/  STG.E.U8 desc[UR4][R2.64], R11 ;  /* 0x0000000b02007986 */ /* 0x001fe8000c101104 */
[----:B-1----:R-:W-:Y:S04]  /*2560*/  STG.E.U8 desc[UR4][R2.64+0x1], R13 ;  /* 0x0000010d02007986 */ /* 0x002fe8000c101104 */
[----:B--2---:R-:W-:Y:S01]  /*2570*/  STG.E.U8 desc[UR4][R2.64+0x2], R17 ;  /* 0x0000021102007986 */ /* 0x004fe2000c101104 */
[----:B------:R-:W-:Y:S06]  /*2580*/  BAR.SYNC.DEFER_BLOCKING 0x0 ;  /* 0x0000000000007b1d */ /* 0x000fec0000010000 */
[----:B------:R-:W-:Y:S05]  /*2590*/  EXIT ;  /* 0x000000000000794d */ /* 0x000fea0003800000 */
.L_x_4:
        /* <DEDUP_REMOVED lines=14> */
.L_x_16:


//--------------------- .text._Z18medianFilterKernelPcS_ii --------------------------
	.section	.text._Z18medianFilterKernelPcS_ii,"ax",@progbits
	.align	128
        .global         _Z18medianFilterKernelPcS_ii
        .type           _Z18medianFilterKernelPcS_ii,@function
        .size           _Z18medianFilterKernelPcS_ii,(.L_x_17 - _Z18medianFilterKernelPcS_ii)
        .other          _Z18medianFilterKernelPcS_ii,@"STO_CUDA_ENTRY STV_DEFAULT"
_Z18medianFilterKernelPcS_ii:
.text._Z18medianFilterKernelPcS_ii:
[----:B------:R-:W0:Y:S01]  /*0000*/  LDC R1, c[0x0][0x37c] ;  /* 0x0000df00ff017b82 */ /* 0x000e220000000800 */
[----:B------:R-:W1:Y:S07]  /*0010*/  S2R R6, SR_CTAID.Y ;  /* 0x0000000000067919 */ /* 0x000e6e0000002600 */
[----:B------:R-:W2:Y:S01]  /*0020*/  LDC.64 R24, c[0x0][0x390] ;  /* 0x0000e400ff187b82 */ /* 0x000ea20000000a00 */
[----:B------:R-:W3:Y:S01]  /*0030*/  LDCU UR4, c[0x0][0x360] ;  /* 0x00006c00ff0477ac */ /* 0x000ee20008000800 */
[----:B0-----:R-:W-:Y:S01]  /*0040*/  VIADD R1, R1, 0xffffffe0 ;  /* 0xffffffe001017836 */ /* 0x001fe20000000000 */
[----:B------:R-:W1:Y:S01]  /*0050*/  S2R R7, SR_TID.Y ;  /* 0x0000000000077919 */ /* 0x000e620000002200 */
[----:B------:R-:W1:Y:S01]  /*0060*/  LDCU UR5, c[0x0][0x364] ;  /* 0x00006c80ff0577ac */ /* 0x000e620008000800 */
[----:B------:R-:W3:Y:S01]  /*0070*/  S2R R4, SR_CTAID.X ;  /* 0x0000000000047919 */ /* 0x000ee20000002500 */
[----:B------:R-:W3:Y:S01]  /*0080*/  S2R R5, SR_TID.X ;  /* 0x0000000000057919 */ /* 0x000ee20000002100 */
[----:B--2---:R-:W-:-:S02]  /*0090*/  VIADD R25, R25, 0xffffffff ;  /* 0xffffffff19197836 */ /* 0x004fc40000000000 */
[----:B------:R-:W-:Y:S02]  /*00a0*/  VIADD R3, R24, 0xffffffff ;  /* 0xffffffff18037836 */ /* 0x000fe40000000000 */
[----:B-1----:R-:W-:-:S05]  /*00b0*/  IMAD R2, R6, UR5, R7 ;  /* 0x0000000506027c24 */ /* 0x002fca000f8e0207 */
[----:B------:R-:W-:Y:S01]  /*00c0*/  ISETP.GE.AND P0, PT, R2, R25, PT ;  /* 0x000000190200720c */ /* 0x000fe20003f06270 */
[----:B---3--:R-:W-:-:S05]  /*00d0*/  IMAD R0, R4, UR4, R5 ;  /* 0x0000000404007c24 */ /* 0x008fca000f8e0205 */
[----:B------:R-:W-:-:S13]  /*00e0*/  ISETP.GE.OR P0, PT, R0, R3, P0 ;  /* 0x000000030000720c */ /* 0x000fda0000706670 */
[----:B------:R-:W-:Y:S05]  /*00f0*/  @P0 EXIT ;  /* 0x000000000000094d */ /* 0x000fea0003800000 */
[----:B------:R-:W0:Y:S01]  /*0100*/  LDCU UR4, c[0x0][0x360] ;  /* 0x00006c00ff0477ac */ /* 0x000e220008000800 */
[----:B------:R-:W1:Y:S01]  /*0110*/  LDCU UR5, c[0x0][0x364] ;  /* 0x00006c80ff0577ac */ /* 0x000e620008000800 */
[----:B------:R-:W2:Y:S01]  /*0120*/  LDCU.128 UR8, c[0x0][0x380] ;  /* 0x00007000ff0877ac */ /* 0x000ea20008000c00 */
[----:B0-----:R-:W-:Y:S02]  /*0130*/  IMAD R3, R4, UR4, R5 ;  /* 0x0000000404037c24 */ /* 0x001fe4000f8e0205 */
[----:B-1----:R-:W-:Y:S01]  /*0140*/  IMAD R0, R6, UR5, R7 ;  /* 0x0000000506007c24 */ /* 0x002fe2000f8e0207 */
[----:B------:R-:W0:Y:S01]  /*0150*/  LDCU.64 UR4, c[0x0][0x358] ;  /* 0x00006b00ff0477ac */ /* 0x000e220008000a00 */
[----:B------:R-:W-:Y:S02]  /*0160*/  IMAD.MOV.U32 R6, RZ, RZ, 0x3 ;  /* 0x00000003ff067424 */ /* 0x000fe400078e00ff */
[----:B------:R-:W-:-:S04]  /*0170*/  VIADD R0, R0, 0xffffffff ;  /* 0xffffffff00007836 */ /* 0x000fc80000000000 */
[----:B------:R-:W-:-:S04]  /*0180*/  IMAD R3, R0, R24, R3 ;  /* 0x0000001800037224 */ /* 0x000fc800078e0203 */
[----:B------:R-:W-:-:S05]  /*0190*/  IMAD R0, R3, R6, -0x3 ;  /* 0xfffffffd03007424 */ /* 0x000fca00078e0206 */
[----:B--2---:R-:W-:-:S04]  /*01a0*/  IADD3 R20, P0, PT, R0, UR8, RZ ;  /* 0x0000000800147c10 */ /* 0x004fc8000ff1e0ff */
[----:B------:R-:W-:-:S03]  /*01b0*/  LEA.HI.X.SX32 R21, R0, UR9, 0x1, P0 ;  /* 0x0000000900157c11 */ /* 0x000fc600080f0eff */
[C---:B------:R-:W-:Y:S02]  /*01c0*/  IMAD.WIDE R26, R24.reuse, 0x3, R20 ;  /* 0x00000003181a7825 */ /* 0x040fe400078e0214 */
[----:B0-----:R-:W2:Y:S04]  /*01d0*/  LDG.E.S8 R2, desc[UR4][R20.64] ;  /* 0x0000000414027981 */ /* 0x001ea8000c1e1300 */
[----:B------:R-:W3:Y:S04]  /*01e0*/  LDG.E.S8 R19, desc[UR4][R26.64] ;  /* 0x000000041a137981 */ /* 0x000ee8000c1e1300 */
[----:B------:R-:W4:Y:S04]  /*01f0*/  LDG.E.S8 R15, desc[UR4][R26.64+0x1] ;  /* 0x000001041a0f7981 */ /* 0x000f28000c1e1300 */
[----:B------:R-:W5:Y:S01]  /*0200*/  LDG.E.S8 R0, desc[UR4][R20.64+0x1] ;  /* 0x0000010414007981 */ /* 0x000f62000c1e1300 */
[C---:B------:R-:W-:Y:S01]  /*0210*/  IADD3 R23, PT, PT, R24.reuse, -0x1, R3 ;  /* 0xffffffff18177810 */ /* 0x040fe20007ffe003 */
[----:B------:R-:W-:-:S02]  /*0220*/  IMAD.WIDE R24, R24, 0x3, R26 ;  /* 0x0000000318187825 */ /* 0x000fc400078e021a */
[----:B------:R-:W5:Y:S02]  /*0230*/  LDG.E.S8 R29, desc[UR4][R26.64+0x2] ;  /* 0x000002041a1d7981 */ /* 0x000f64000c1e1300 */
[----:B------:R-:W-:Y:S02]  /*0240*/  IMAD R23, R23, R6, 0x3 ;  /* 0x0000000317177424 */ /* 0x000fe400078e0206 */
[----:B------:R-:W5:Y:S04]  /*0250*/  LDG.E.S8 R4, desc[UR4][R20.64+0x2] ;  /* 0x0000020414047981 */ /* 0x000f68000c1e1300 */
        /* <DEDUP_REMOVED lines=19> */
[----:B---3--:R0:W-:Y:S01]  /*0390*/  STL.U8 [R1+0x1], R19 ;  /* 0x0000011301007387 */ /* 0x0081e20000100000 */
[----:B--2---:R-:W-:-:S03]  /*03a0*/  ISETP.GE.AND P1, PT, R19, R2, PT ;  /* 0x000000021300720c */ /* 0x004fc60003f26270 */
[----:B----4-:R1:W-:Y:S01]  /*03b0*/  STL.U8 [R1+0xa], R15 ;  /* 0x00000a0f01007387 */ /* 0x0103e20000100000 */
[----:B-----5:R-:W-:-:S03]  /*03c0*/  ISETP.GE.AND P2, PT, R15, R0, PT ;  /* 0x000000000f00720c */ /* 0x020fc60003f46270 */
[----:B0-----:R-:W2:Y:S04]  /*03d0*/  LDG.E.S8 R19, desc[UR4][R24.64+0x7] ;  /* 0x0000070418137981 */ /* 0x001ea8000c1e1300 */
[----:B-1----:R0:W3:Y:S01]  /*03e0*/  LDG.E.S8 R15, desc[UR4][R24.64+0x5] ;  /* 0x00000504180f7981 */ /* 0x0020e2000c1e1300 */
[----:B------:R-:W-:-:S03]  /*03f0*/  ISETP.GE.AND P0, PT, R29, R4, PT ;  /* 0x000000041d00720c */ /* 0x000fc60003f06270 */
[----:B------:R1:W-:Y:S01]  /*0400*/  STL.U8 [R1+0x13], R29 ;  /* 0x0000131d01007387 */ /* 0x0003e20000100000 */
[----:B0-----:R-:W-:-:S03]  /*0410*/  SEL R24, RZ, 0x1, P1 ;  /* 0x00000001ff187807 */ /* 0x001fc60000800000 */
[----:B------:R-:W-:Y:S02]  /*0420*/  STL.U8 [R1], R2 ;  /* 0x0000000201007387 */ /* 0x000fe40000100000 */
[----:B-1----:R-:W-:Y:S02]  /*0430*/  IMAD.IADD R29, R1, 0x1, R24 ;  /* 0x00000001011d7824 */ /* 0x002fe400078e0218 */
[----:B------:R-:W-:Y:S04]  /*0440*/  STL.U8 [R1+0x9], R0 ;  /* 0x0000090001007387 */ /* 0x000fe80000100000 */
        /* <DEDUP_REMOVED lines=13> */
[----:B------:R0:W-:Y:S04]  /*0520*/  STL.U8 [R1+0x2], R13 ;  /* 0x0000020d01007387 */ /* 0x0001e80000100000 */
[----:B------:R1:W-:Y:S04]  /*0530*/  STL.U8 [R1+0xb], R11 ;  /* 0x00000b0b01007387 */ /* 0x0003e80000100000 */
[----:B------:R4:W-:Y:S04]  /*0540*/  STL.U8 [R1+0x14], R9 ;  /* 0x0000140901007387 */ /* 0x0009e80000100000 */
[----:B------:R5:W-:Y:S04]  /*0550*/  STL.U8 [R1+0x5], R7 ;  /* 0x0000050701007387 */ /* 0x000be80000100000 */
[----:B------:R5:W-:Y:S04]  /*0560*/  STL.U8 [R1+0xe], R17 ;  /* 0x00000e1101007387 */ /* 0x000be80000100000 */
[----:B------:R-:W-:Y:S04]  /*0570*/  STL.U8 [R1+0x8], R26 ;  /* 0x0000081a01007387 */ /* 0x000fe80000100000 */
[----:B------:R-:W-:Y:S04]  /*0580*/  STL.U8 [R1+0x1a], R21 ;  /* 0x00001a1501007387 */ /* 0x000fe80000100000 */
[----:B--2---:R-:W-:Y:S04]  /*0590*/  STL.U8 [R1+0x11], R19 ;  /* 0x0000111301007387 */ /* 0x004fe80000100000 */
[----:B---3--:R-:W-:Y:S04]  /*05a0*/  STL.U8 [R1+0x17], R15 ;  /* 0x0000170f01007387 */ /* 0x008fe80000100000 */
[----:B------:R-:W2:Y:S02]  /*05b0*/  LDL.S8 R25, [R29] ;  /* 0x000000001d197983 */ /* 0x000ea40000100200 */
[----:B--2---:R-:W-:-:S02]  /*05c0*/  ISETP.GE.AND P1, PT, R13, R25, PT ;  /* 0x000000190d00720c */ /* 0x004fc40003f26270 */
[----:B0-----:R-:W-:-:S05]  /*05d0*/  SEL R13, RZ, 0x1, P2 ;  /* 0x00000001ff0d7807 */ /* 0x001fca0001000000 */
[----:B------:R-:W-:-:S05]  /*05e0*/  IMAD.IADD R27, R1, 0x1, R13 ;  /* 0x00000001011b7824 */ /* 0x000fca00078e020d */
[----:B------:R-:W2:Y:S02]  /*05f0*/  LDL.S8 R25, [R27+0x9] ;  /* 0x000009001b197983 */ /* 0x000ea40000100200 */
[----:B--2---:R-:W-:Y:S02]  /*0600*/  ISETP.GE.AND P2, PT, R11, R25, PT ;  /* 0x000000190b00720c */ /* 0x004fe40003f46270 */
[----:B-1----:R-:W-:-:S05]  /*0610*/  SEL R11, RZ, 0x1, P0 ;  /* 0x00000001ff0b7807 */ /* 0x002fca0000000000 */
[----:B------:R-:W-:-:S06]  /*0620*/  IMAD.IADD R25, R1, 0x1, R11 ;  /* 0x0000000101197824 */ /* 0x000fcc00078e020b */
[----:B------:R-:W2:Y:S01]  /*0630*/  LDL.S8 R25, [R25+0x12] ;  /* 0x0000120019197983 */ /* 0x000ea20000100200 */
[----:B------:R-:W-:Y:S02]  /*0640*/  SEL R24, R24, 0x2, P1 ;  /* 0x0000000218187807 */ /* 0x000fe40000800000 */
[----:B--2---:R-:W-:-:S03]  /*0650*/  ISETP.GE.AND P0, PT, R9, R25, PT ;  /* 0x000000190900720c */ /* 0x004fc60003f06270 */
[----:B----4-:R-:W-:-:S06]  /*0660*/  IMAD.IADD R9, R1, 0x1, R24 ;  /* 0x0000000101097824 */ /* 0x010fcc00078e0218 */
[----:B------:R-:W2:Y:S01]  /*0670*/  LDL.S8 R9, [R9] ;  /* 0x0000000009097983 */ /* 0x000ea20000100200 */
[----:B------:R-:W-:-:S05]  /*0680*/  SEL R13, R13, 0x2, P2 ;  /* 0x000000020d0d7807 */ /* 0x000fca0001000000 */
[----:B------:R-:W-:Y:S01]  /*0690*/  IMAD.IADD R29, R1, 0x1, R13 ;  /* 0x00000001011d7824 */ /* 0x000fe200078e020d */
[----:B--2---:R-:W-:-:S04]  /*06a0*/  ISETP.GE.AND P1, PT, R6, R9, PT ;  /* 0x000000090600720c */ /* 0x004fc80003f26270 */
[----:B------:R-:W2:Y:S01]  /*06b0*/  LDL.S8 R9, [R29+0x9] ;  /* 0x000009001d097983 */ /* 0x000ea20000100200 */
[----:B------:R-:W-:-:S05]  /*06c0*/  SEL R6, R24, 0x3, P1 ;  /* 0x0000000318067807 */ /* 0x000fca0000800000 */
[----:B------:R-:W-:-:S05]  /*06d0*/  IMAD.IADD R24, R1, 0x1, R6 ;  /* 0x0000000101187824 */ /* 0x000fca00078e0206 */
[----:B------:R0:W3:Y:S02]  /*06e0*/  LDL.S8 R25, [R24] ;  /* 0x0000000018197983 */ /* 0x0000e40000100200 */
[----:B0-----:R-:W-:-:S05]  /*06f0*/  SEL R24, R11, 0x2, P0 ;  /* 0x000000020b187807 */ /* 0x001fca0000000000 */
[----:B------:R-:W-:Y:S01]  /*0700*/  IMAD.IADD R27, R1, 0x1, R24 ;  /* 0x00000001011b7824 */ /* 0x000fe200078e0218 */
[----:B--2---:R-:W-:-:S04]  /*0710*/  ISETP.GE.AND P1, PT, R8, R9, PT ;  /* 0x000000090800720c */ /* 0x004fc80003f26270 */
[----:B------:R-:W2:Y:S01]  /*0720*/  LDL.S8 R9, [R27+0x12] ;  /* 0x000012001b097983 */ /* 0x000ea20000100200 */
[----:B------:R-:W-:-:S05]  /*0730*/  SEL R8, R13, 0x3, P1 ;  /* 0x000000030d087807 */ /* 0x000fca0000800000 */
[----:B------:R-:W-:Y:S01]  /*0740*/  IMAD.IADD R11, R1, 0x1, R8 ;  /* 0x00000001010b7824 */ /* 0x000fe200078e0208 */
[----:B---3--:R-:W-:-:S05]  /*0750*/  ISETP.GE.AND P0, PT, R18, R25, PT ;  /* 0x000000191200720c */ /* 0x008fca0003f06270 */
[----:B------:R-:W3:Y:S01]  /*0760*/  LDL.S8 R11, [R11+0x9] ;  /* 0x000009000b0b7983 */ /* 0x000ee20000100200 */
[----:B------:R-:W-:-:S05]  /*0770*/  SEL R6, R6, 0x4, P0 ;  /* 0x0000000406067807 */ /* 0x000fca0000000000 */
[----:B------:R-:W-:-:S05]  /*0780*/  IMAD.IADD R25, R1, 0x1, R6 ;  /* 0x0000000101197824 */ /* 0x000fca00078e0206 */
[----:B------:R-:W4:Y:S01]  /*0790*/  LDL.S8 R18, [R25] ;  /* 0x0000000019127983 */ /* 0x000f220000100200 */
[----:B--2---:R-:W-:-:S04]  /*07a0*/  ISETP.GE.AND P0, PT, R10, R9, PT ;  /* 0x000000090a00720c */ /* 0x004fc80003f06270 */
[----:B------:R-:W-:-:S05]  /*07b0*/  SEL R10, R24, 0x3, P0 ;  /* 0x00000003180a7807 */ /* 0x000fca0000000000 */
[----:B------:R-:W-:Y:S01]  /*07c0*/  IMAD.IADD R9, R1, 0x1, R10 ;  /* 0x0000000101097824 */ /* 0x000fe200078e020a */
[----:B---3--:R-:W-:-:S05]  /*07d0*/  ISETP.GE.AND P0, PT, R20, R11, PT ;  /* 0x0000000b1400720c */ /* 0x008fca0003f06270 */
[----:B------:R-:W2:Y:S01]  /*07e0*/  LDL.S8 R9, [R9+0x12] ;  /* 0x0000120009097983 */ /* 0x000ea20000100200 */
[----:B------:R-:W-:-:S05]  /*07f0*/  SEL R8, R8, 0x4, P0 ;  /* 0x0000000408087807 */ /* 0x000fca0000000000 */
[----:B------:R-:W-:Y:S01]  /*0800*/  IMAD.IADD R13, R1, 0x1, R8 ;  /* 0x00000001010d7824 */ /* 0x000fe200078e0208 */
[----:B----4-:R-:W-:-:S04]  /*0810*/  ISETP.GE.AND P0, PT, R7, R18, PT ;  /* 0x000000120700720c */ /* 0x010fc80003f06270 */
[----:B------:R-:W3:Y:S01]  /*0820*/  LDL.S8 R18, [R13+0x9] ;  /* 0x000009000d127983 */ /* 0x000ee20000100200 */
[----:B------:R-:W-:-:S05]  /*0830*/  SEL R6, R6, 0x5, P0 ;  /* 0x0000000506067807 */ /* 0x000fca0000000000 */
[----:B------:R-:W-:-:S05]  /*0840*/  IMAD.IADD R20, R1, 0x1, R6 ;  /* 0x0000000101147824 */ /* 0x000fca00078e0206 */
[----:B-----5:R-:W4:Y:S01]  /*0850*/  LDL.S8 R7, [R20] ;  /* 0x0000000014077983 */ /* 0x020f220000100200 */
[----:B--2---:R-:W-:-:S04]  /*0860*/  ISETP.GE.AND P0, PT, R22, R9, PT ;  /* 0x000000091600720c */ /* 0x004fc80003f06270 */
[----:B------:R-:W-:-:S05]  /*0870*/  SEL R10, R10, 0x4, P0 ;  /* 0x000000040a0a7807 */ /* 0x000fca0000000000 */
[----:B------:R-:W-:Y:S01]  /*0880*/  IMAD.IADD R11, R1, 0x1, R10 ;  /* 0x00000001010b7824 */ /* 0x000fe200078e020a */
[----:B---3--:R-:W-:-:S04]  /*0890*/  ISETP.GE.AND P0, PT, R17, R18, PT ;  /* 0x000000121100720c */ /* 0x008fc80003f06270 */
[----:B------:R-:W2:Y:S01]  /*08a0*/  LDL.S8 R18, [R11+0x12] ;  /* 0x000012000b127983 */ /* 0x000ea20000100200 */
[----:B------:R-:W-:-:S05]  /*08b0*/  SEL R8, R8, 0x5, P0 ;  /* 0x0000000508087807 */ /* 0x000fca0000000000 */
[----:B------:R-:W-:Y:S01]  /*08c0*/  IMAD.IADD R17, R1, 0x1, R8 ;  /* 0x0000000101117824 */ /* 0x000fe200078e0208 */
[----:B----4-:R-:W-:-:S04]  /*08d0*/  ISETP.GE.AND P0, PT, R12, R7, PT ;  /* 0x000000070c00720c */ /* 0x010fc80003f06270 */
[----:B------:R-:W3:Y:S01]  /*08e0*/  LDL.S8 R7, [R17+0x9] ;  /* 0x0000090011077983 */ /* 0x000ee20000100200 */
[----:B------:R-:W-:-:S05]  /*08f0*/  SEL R6, R6, 0x6, P0 ;  /* 0x0000000606067807 */ /* 0x000fca0000000000 */
[----:B------:R-:W-:-:S06]  /*0900*/  IMAD.IADD R9, R1, 0x1, R6 ;  /* 0x0000000101097824 */ /* 0x000fcc00078e0206 */
[----:B------:R-:W4:Y:S01]  /*0910*/  LDL.S8 R9, [R9] ;  /* 0x0000000009097983 */ /* 0x000f220000100200 */
        /* <DEDUP_REMOVED lines=19> */
[----:B----4-:R-:W-:-:S05]  /*0a50*/  ISETP.GE.AND P0, PT, R26, R9, PT ;  /* 0x000000091a00720c */ /* 0x010fca0003f06270 */
[----:B------:R-:W3:Y:S01]  /*0a60*/  LDL.S8 R14, [R14+0x9] ;  /* 0x000009000e0e7983 */ /* 0x000ee20000100200 */
[----:B------:R-:W-:-:S05]  /*0a70*/  SEL R6, R6, 0x8, P0 ;  /* 0x0000000806067807 */ /* 0x000fca0000000000 */
[----:B------:R-:W-:-:S05]  /*0a80*/  IMAD.IADD R9, R1, 0x1, R6 ;  /* 0x0000000101097824 */ /* 0x000fca00078e0206 */
[----:B------:R-:W4:Y:S01]  /*0a90*/  LDL.U8 R6, [R9] ;  /* 0x0000000009067983 */ /* 0x000f220000100000 */
[----:B--2---:R-:W-:-:S04]  /*0aa0*/  ISETP.GE.AND P0, PT, R5, R12, PT ;  /* 0x0000000c0500720c */ /* 0x004fc80003f06270 */
[----:B------:R-:W-:-:S05]  /*0ab0*/  SEL R10, R10, 0x7, P0 ;  /* 0x000000070a0a7807 */ /* 0x000fca0000000000 */
[----:B------:R-:W-:Y:S01]  /*0ac0*/  IMAD.IADD R12, R1, 0x1, R10 ;  /* 0x00000001010c7824 */ /* 0x000fe200078e020a */
[----:B---3--:R-:W-:-:S05]  /*0ad0*/  ISETP.GE.AND P0, PT, R19, R14, PT ;  /* 0x0000000e1300720c */ /* 0x008fca0003f06270 */
[----:B------:R-:W2:Y:S01]  /*0ae0*/  LDL.S8 R12, [R12+0x12] ;  /* 0x000012000c0c7983 */ /* 0x000ea20000100200 */
[----:B------:R-:W-:-:S05]  /*0af0*/  SEL R8, R8, 0x8, P0 ;  /* 0x0000000808087807 */ /* 0x000fca0000000000 */
[----:B------:R-:W-:Y:S01]  /*0b00*/  IMAD.IADD R7, R1, 0x1, R8 ;  /* 0x0000000101077824 */ /* 0x000fe200078e0208 */
[----:B----4-:R-:W-:Y:S04]  /*0b10*/  STL.U8 [R1], R6 ;  /* 0x0000000601007387 */ /* 0x010fe80000100000 */
[----:B------:R0:W-:Y:S04]  /*0b20*/  STL.U8 [R9], R2 ;  /* 0x0000000209007387 */ /* 0x0001e80000100000 */
[----:B------:R-:W3:Y:S01]  /*0b30*/  LDL.U8 R8, [R7+0x9] ;  /* 0x0000090007087983 */ /* 0x000ee20000100000 */
[----:B--2---:R-:W-:-:S04]  /*0b40*/  ISETP.GE.AND P0, PT, R21, R12, PT ;  /* 0x0000000c1500720c */ /* 0x004fc80003f06270 */
[----:B------:R-:W-:-:S05]  /*0b50*/  SEL R10, R10, 0x8, P0 ;  /* 0x000000080a0a7807 */ /* 0x000fca0000000000 */
[----:B------:R-:W-:Y:S01]  /*0b60*/  IMAD.IADD R5, R1, 0x1, R10 ;  /* 0x0000000101057824 */ /* 0x000fe200078e020a */
[----:B---3--:R-:W-:Y:S04]  /*0b70*/  STL.U8 [R1+0x9], R8 ;  /* 0x0000090801007387 */ /* 0x008fe80000100000 */
[----:B------:R1:W-:Y:S04]  /*0b80*/  STL.U8 [R7+0x9], R0 ;  /* 0x0000090007007387 */ /* 0x0003e80000100000 */
[----:B------:R-:W2:Y:S04]  /*0b90*/  LDL.U8 R10, [R5+0x12] ;  /* 0x00001200050a7983 */ /* 0x000ea80000100000 */
[----:B--2---:R-:W-:Y:S04]  /*0ba0*/  STL.U8 [R1+0x12], R10 ;  /* 0x0000120a01007387 */ /* 0x004fe80000100000 */
[----:B------:R2:W-:Y:S04]  /*0bb0*/  STL.U8 [R5+0x12], R4 ;  /* 0x0000120405007387 */ /* 0x0005e80000100000 */
[----:B------:R-:W3:Y:S04]  /*0bc0*/  LDL.S8 R3, [R1+0x2] ;  /* 0x0000020001037983 */ /* 0x000ee80000100200 */
[----:B0-----:R-:W3:Y:S01]  /*0bd0*/  LDL.S8 R2, [R1+0x1] ;  /* 0x0000010001027983 */ /* 0x001ee20000100200 */
[----:B------:R-:W-:-:S03]  /*0be0*/  IMAD.MOV.U32 R13, RZ, RZ, 0x2 ;  /* 0x00000002ff0d7424 */ /* 0x000fc600078e00ff */
[----:B------:R-:W4:Y:S04]  /*0bf0*/  LDL.S8 R6, [R1+0xb] ;  /* 0x00000b0001067983 */ /* 0x000f280000100200 */
[----:B-1----:R-:W5:Y:S04]  /*0c00*/  LDL.S8 R7, [R1+0x3] ;  /* 0x0000030001077983 */ /* 0x002f680000100200 */
[----:B--2---:R-:W2:Y:S04]  /*0c10*/  LDL.S8 R5, [R1+0x14] ;  /* 0x0000140001057983 */ /* 0x004ea80000100200 */
[----:B------:R-:W2:Y:S01]  /*0c20*/  LDL.S8 R0, [R1+0x13] ;  /* 0x0000130001007983 */ /* 0x000ea20000100200 */
[----:B---3--:R-:W-:-:S03]  /*0c30*/  ISETP.GE.AND P0, PT, R3, R2, PT ;  /* 0x000000020300720c */ /* 0x008fc60003f06270 */
[----:B------:R-:W4:Y:S01]  /*0c40*/  LDL.S8 R3, [R1+0xa] ;  /* 0x00000a0001037983 */ /* 0x000f220000100200 */
[----:B------:R-:W-:-:S05]  /*0c50*/  SEL R8, R13, 0x1, !P0 ;  /* 0x000000010d087807 */ /* 0x000fca0004000000 */
[----:B------:R-:W-:-:S05]  /*0c60*/  IMAD.IADD R9, R1, 0x1, R8 ;  /* 0x0000000101097824 */ /* 0x000fca00078e0208 */
[----:B------:R-:W5:Y:S04]  /*0c70*/  LDL.S8 R10, [R9] ;  /* 0x00000000090a7983 */ /* 0x000f680000100200 */
[----:B------:R-:W3:Y:S01]  /*0c80*/  LDL.S8 R9, [R1+0x4] ;  /* 0x0000040001097983 */ /* 0x000ee20000100200 */
[----:B----4-:R-:W-:-:S04]  /*0c90*/  ISETP.GE.AND P0, PT, R6, R3, PT ;  /* 0x000000030600720c */ /* 0x010fc80003f06270 */
[----:B------:R-:W-:-:S05]  /*0ca0*/  SEL R6, R13, 0x1, !P0 ;  /* 0x000000010d067807 */ /* 0x000fca0004000000 */
[----:B------:R-:W-:Y:S01]  /*0cb0*/  IMAD.IADD R11, R1, 0x1, R6 ;  /* 0x00000001010b7824 */ /* 0x000fe200078e0206 */
[----:B-----5:R-:W-:Y:S02]  /*0cc0*/  ISETP.GE.AND P0, PT, R7, R10, PT ;  /* 0x0000000a0700720c */ /* 0x020fe40003f06270 */
[----:B------:R-:W4:Y:S02]  /*0cd0*/  LDL.S8 R7, [R1+0xc] ;  /* 0x00000c0001077983 */ /* 0x000f240000100200 */
[----:B------:R-:W-:Y:S02]  /*0ce0*/  SEL R8, R8, 0x3, P0 ;  /* 0x0000000308087807 */ /* 0x000fe40000000000 */
[----:B------:R-:W4:Y:S03]  /*0cf0*/  LDL.S8 R10, [R11+0x9] ;  /* 0x000009000b0a7983 */ /* 0x000f260000100200 */
[----:B------:R-:W-:-:S06]  /*0d00*/  IMAD.IADD R12, R1, 0x1, R8 ;  /* 0x00000001010c7824 */ /* 0x000fcc00078e0208 */
[----:B------:R-:W3:Y:S01]  /*0d10*/  LDL.S8 R12, [R12] ;  /* 0x000000000c0c7983 */ /* 0x000ee20000100200 */
[----:B--2---:R-:W-:-:S03]  /*0d20*/  ISETP.GE.AND P0, PT, R5, R0, PT ;  /* 0x000000000500720c */ /* 0x004fc60003f06270 */
[----:B------:R-:W2:Y:S01]  /*0d30*/  LDL.S8 R5, [R1+0x15] ;  /* 0x0000150001057983 */ /* 0x000ea20000100200 */
[----:B------:R-:W-:-:S05]  /*0d40*/  SEL R4, R13, 0x1, !P0 ;  /* 0x000000010d047807 */ /* 0x000fca0004000000 */
[----:B------:R-:W-:Y:S01]  /*0d50*/  IMAD.IADD R13, R1, 0x1, R4 ;  /* 0x00000001010d7824 */ /* 0x000fe200078e0204 */
[----:B----4-:R-:W-:-:S04]  /*0d60*/  ISETP.GE.AND P0, PT, R7, R10, PT ;  /* 0x0000000a0700720c */ /* 0x010fc80003f06270 */
[----:B------:R-:W2:Y:S01]  /*0d70*/  LDL.S8 R10, [R13+0x12] ;  /* 0x000012000d0a7983 */ /* 0x000ea20000100200 */
[----:B------:R-:W-:-:S03]  /*0d80*/  SEL R6, R6, 0x3, P0 ;  /* 0x0000000306067807 */ /* 0x000fc60000000000 */
[----:B------:R-:W4:Y:S02]  /*0d90*/  LDL.S8 R7, [R1+0xd] ;  /* 0x00000d0001077983 */ /* 0x000f240000100200 */
[----:B------:R-:W-:Y:S01]  /*0da0*/  IMAD.IADD R11, R1, 0x1, R6 ;  /* 0x00000001010b7824 */ /* 0x000fe200078e0206 */
[----:B---3--:R-:W-:Y:S02]  /*0db0*/  ISETP.GE.AND P0, PT, R9, R12, PT ;  /* 0x0000000c0900720c */ /* 0x008fe40003f06270 */
[----:B------:R-:W3:Y:S02]  /*0dc0*/  LDL.S8 R9, [R1+0x5] ;  /* 0x0000050001097983 */ /* 0x000ee40000100200 */
[----:B------:R-:W-:Y:S02]  /*0dd0*/  SEL R8, R8, 0x4, P0 ;  /* 0x0000000408087807 */ /* 0x000fe40000000000 */
[----:B------:R-:W4:Y:S03]  /*0de0*/  LDL.S8 R12, [R11+0x9] ;  /* 0x000009000b0c7983 */ /* 0x000f260000100200 */
[----:B------:R-:W-:-:S06]  /*0df0*/  IMAD.IADD R14, R1, 0x1, R8 ;  /* 0x00000001010e7824 */ /* 0x000fcc00078e0208 */
[----:B------:R-:W3:Y:S01]  /*0e00*/  LDL.S8 R14, [R14] ;  /* 0x000000000e0e7983 */ /* 0x000ee20000100200 */
[----:B--2---:R-:W-:-:S03]  /*0e10*/  ISETP.GE.AND P0, PT, R5, R10, PT ;  /* 0x0000000a0500720c */ /* 0x004fc60003f06270 */
[----:B------:R-:W2:Y:S01]  /*0e20*/  LDL.S8 R5, [R1+0x16] ;  /* 0x0000160001057983 */ /* 0x000ea20000100200 */
[----:B------:R-:W-:-:S05]  /*0e30*/  SEL R4, R4, 0x3, P0 ;  /* 0x0000000304047807 */ /* 0x000fca0000000000 */
[----:B------:R-:W-:Y:S01]  /*0e40*/  IMAD.IADD R10, R1, 0x1, R4 ;  /* 0x00000001010a7824 */ /* 0x000fe200078e0204 */
[----:B----4-:R-:W-:-:S05]  /*0e50*/  ISETP.GE.AND P0, PT, R7, R12, PT ;  /* 0x0000000c0700720c */ /* 0x010fca0003f06270 */
        /* <DEDUP_REMOVED lines=49> */
[----:B---3--:R-:W-:-:S05]  /*1170*/  ISETP.GE.AND P0, PT, R9, R14, PT ;  /* 0x0000000e0900720c */ /* 0x008fca0003f06270 */
[----:B------:R-:W4:Y:S01]  /*1180*/  LDL.S8 R7, [R7+0x9] ;  /* 0x0000090007077983 */ /* 0x000f220000100200 */
[----:B------:R-:W-:-:S05]  /*1190*/  SEL R10, R16, 0x8, P0 ;  /* 0x00000008100a7807 */ /* 0x000fca0000000000 */
[----:B------:R-:W-:-:S05]  /*11a0*/  IMAD.IADD R11, R1, 0x1, R10 ;  /* 0x00000001010b7824 */ /* 0x000fca00078e020a */
[----:B------:R-:W3:Y:S01]  /*11b0*/  LDL.U8 R10, [R11] ;  /* 0x000000000b0a7983 */ /* 0x000ee20000100000 */
[----:B--2---:R-:W-:-:S04]  /*11c0*/  ISETP.GE.AND P0, PT, R5, R8, PT ;  /* 0x000000080500720c */ /* 0x004fc80003f06270 */
[----:B------:R-:W-:Y:S02]  /*11d0*/  SEL R14, R4, 0x7, P0 ;  /* 0x00000007040e7807 */ /* 0x000fe40000000000 */
[----:B------:R-:W2:Y:S03]  /*11e0*/  LDL.S8 R4, [R1+0x1a] ;  /* 0x00001a0001047983 */ /* 0x000ea60000100200 */
[----:B------:R-:W-:Y:S01]  /*11f0*/  IMAD.IADD R5, R1, 0x1, R14 ;  /* 0x0000000101057824 */ /* 0x000fe200078e020e */
[----:B----4-:R-:W-:-:S05]  /*1200*/  ISETP.GE.AND P0, PT, R6, R7, PT ;  /* 0x000000070600720c */ /* 0x010fca0003f06270 */
[----:B------:R-:W2:Y:S01]  /*1210*/  LDL.S8 R5, [R5+0x12] ;  /* 0x0000120005057983 */ /* 0x000ea20000100200 */
[----:B------:R-:W-:-:S05]  /*1220*/  SEL R12, R12, 0x8, P0 ;  /* 0x000000080c0c7807 */ /* 0x000fca0000000000 */
[----:B------:R-:W-:Y:S01]  /*1230*/  IMAD.IADD R12, R1, 0x1, R12 ;  /* 0x00000001010c7824 */ /* 0x000fe200078e020c */
[----:B---3--:R-:W-:Y:S04]  /*1240*/  STL.U8 [R1+0x1], R10 ;  /* 0x0000010a01007387 */ /* 0x008fe80000100000 */
        /* <DEDUP_REMOVED lines=11> */
[----:B------:R-:W3:Y:S01]  /*1300*/  LDL.S8 R4, [R1+0x2] ;  /* 0x0000020001047983 */ /* 0x000ee20000100200 */
[----:B0-----:R-:W-:-:S03]  /*1310*/  IMAD.MOV.U32 R2, RZ, RZ, 0x3 ;  /* 0x00000003ff027424 */ /* 0x001fc600078e00ff */
[----:B------:R-:W4:Y:S04]  /*1320*/  LDL.S8 R10, [R1+0xc] ;  /* 0x00000c00010a7983 */ /* 0x000f280000100200 */
[----:B------:R-:W5:Y:S04]  /*1330*/  LDL.S8 R7, [R1+0x4] ;  /* 0x0000040001077983 */ /* 0x000f680000100200 */
[----:B-1----:R-:W5:Y:S04]  /*1340*/  LDL.S8 R3, [R1+0x15] ;  /* 0x0000150001037983 */ /* 0x002f680000100200 */
[----:B--2---:R-:W2:Y:S04]  /*1350*/  LDL.S8 R0, [R1+0x14] ;  /* 0x0000140001007983 */ /* 0x004ea80000100200 */
[----:B------:R-:W2:Y:S01]  /*1360*/  LDL.S8 R9, [R1+0x5] ;  /* 0x0000050001097983 */ /* 0x000ea20000100200 */
[----:B---3--:R-:W-:-:S03]  /*1370*/  ISETP.GE.AND P0, PT, R5, R4, PT ;  /* 0x000000040500720c */ /* 0x008fc60003f06270 */
[----:B------:R-:W4:Y:S01]  /*1380*/  LDL.S8 R5, [R1+0xb] ;  /* 0x00000b0001057983 */ /* 0x000f220000100200 */
[----:B------:R-:W-:-:S05]  /*1390*/  SEL R6, R2, 0x2, !P0 ;  /* 0x0000000202067807 */ /* 0x000fca0004000000 */
[----:B------:R-:W-:-:S05]  /*13a0*/  IMAD.IADD R13, R1, 0x1, R6 ;  /* 0x00000001010d7824 */ /* 0x000fca00078e0206 */
[----:B------:R-:W5:Y:S01]  /*13b0*/  LDL.S8 R12, [R13] ;  /* 0x000000000d0c7983 */ /* 0x000f620000100200 */
[----:B----4-:R-:W-:-:S04]  /*13c0*/  ISETP.GE.AND P0, PT, R10, R5, PT ;  /* 0x000000050a00720c */ /* 0x010fc80003f06270 */
[----:B------:R-:W-:-:S05]  /*13d0*/  SEL R8, R2, 0x2, !P0 ;  /* 0x0000000202087807 */ /* 0x000fca0004000000 */
[----:B------:R-:W-:Y:S01]  /*13e0*/  IMAD.IADD R11, R1, 0x1, R8 ;  /* 0x00000001010b7824 */ /* 0x000fe200078e0208 */
[----:B-----5:R-:W-:Y:S02]  /*13f0*/  ISETP.GE.AND P0, PT, R7, R12, PT ;  /* 0x0000000c0700720c */ /* 0x020fe40003f06270 */
[----:B------:R-:W3:Y:S02]  /*1400*/  LDL.S8 R7, [R1+0xd] ;  /* 0x00000d0001077983 */ /* 0x000ee40000100200 */
[----:B------:R-:W-:Y:S02]  /*1410*/  SEL R10, R6, 0x4, P0 ;  /* 0x00000004060a7807 */ /* 0x000fe40000000000 */
[----:B------:R-:W3:Y:S03]  /*1420*/  LDL.S8 R12, [R11+0x9] ;  /* 0x000009000b0c7983 */ /* 0x000ee60000100200 */
[----:B------:R-:W-:-:S06]  /*1430*/  IMAD.IADD R14, R1, 0x1, R10 ;  /* 0x00000001010e7824 */ /* 0x000fcc00078e020a */
[----:B------:R-:W4:Y:S01]  /*1440*/  LDL.S8 R14, [R14] ;  /* 0x000000000e0e7983 */ /* 0x000f220000100200 */
[----:B--2---:R-:W-:-:S03]  /*1450*/  ISETP.GE.AND P0, PT, R3, R0, PT ;  /* 0x000000000300720c */ /* 0x004fc60003f06270 */
[----:B------:R-:W2:Y:S01]  /*1460*/  LDL.S8 R3, [R1+0x16] ;  /* 0x0000160001037983 */ /* 0x000ea20000100200 */
[----:B------:R-:W-:-:S05]  /*1470*/  SEL R6, R2, 0x2, !P0 ;  /* 0x0000000202067807 */ /* 0x000fca0004000000 */
[----:B------:R-:W-:Y:S01]  /*1480*/  IMAD.IADD R13, R1, 0x1, R6 ;  /* 0x00000001010d7824 */ /* 0x000fe200078e0206 */
[----:B---3--:R-:W-:-:S04]  /*1490*/  ISETP.GE.AND P0, PT, R7, R12, PT ;  /* 0x0000000c0700720c */ /* 0x008fc80003f06270 */
[----:B------:R-:W2:Y:S01]  /*14a0*/  LDL.S8 R12, [R13+0x12] ;  /* 0x000012000d0c7983 */ /* 0x000ea20000100200 */
[----:B------:R-:W-:-:S03]  /*14b0*/  SEL R8, R8, 0x4, P0 ;  /* 0x0000000408087807 */ /* 0x000fc60000000000 */
[----:B------:R-:W3:Y:S02]  /*14c0*/  LDL.S8 R7, [R1+0xe] ;  /* 0x00000e0001077983 */ /* 0x000ee40000100200 */
[----:B------:R-:W-:Y:S01]  /*14d0*/  IMAD.IADD R11, R1, 0x1, R8 ;  /* 0x00000001010b7824 */ /* 0x000fe200078e0208 */
[----:B----4-:R-:W-:Y:S02]  /*14e0*/  ISETP.GE.AND P0, PT, R9, R14, PT ;  /* 0x0000000e0900720c */ /* 0x010fe40003f06270 */
[----:B------:R-:W4:Y:S02]  /*14f0*/  LDL.S8 R9, [R1+0x6] ;  /* 0x0000060001097983 */ /* 0x000f240000100200 */
[----:B------:R-:W-:Y:S02]  /*1500*/  SEL R10, R10, 0x5, P0 ;  /* 0x000000050a0a7807 */ /* 0x000fe40000000000 */
[----:B------:R-:W3:Y:S03]  /*1510*/  LDL.S8 R14, [R11+0x9] ;  /* 0x000009000b0e7983 */ /* 0x000ee60000100200 */
[----:B------:R-:W-:-:S06]  /*1520*/  IMAD.IADD R16, R1, 0x1, R10 ;  /* 0x0000000101107824 */ /* 0x000fcc00078e020a */
[----:B------:R-:W4:Y:S01]  /*1530*/  LDL.S8 R16, [R16] ;  /* 0x0000000010107983 */ /* 0x000f220000100200 */
[----:B--2---:R-:W-:-:S03]  /*1540*/  ISETP.GE.AND P0, PT, R3, R12, PT ;  /* 0x0000000c0300720c */ /* 0x004fc60003f06270 */
[----:B------:R-:W2:Y:S01]  /*1550*/  LDL.S8 R3, [R1+0x17] ;  /* 0x0000170001037983 */ /* 0x000ea20000100200 */
[----:B------:R-:W-:-:S05]  /*1560*/  SEL R6, R6, 0x4, P0 ;  /* 0x0000000406067807 */ /* 0x000fca0000000000 */
[----:B------:R-:W-:Y:S01]  /*1570*/  IMAD.IADD R12, R1, 0x1, R6 ;  /* 0x00000001010c7824 */ /* 0x000fe200078e0206 */
[----:B---3--:R-:W-:-:S05]  /*1580*/  ISETP.GE.AND P0, PT, R7, R14, PT ;  /* 0x0000000e0700720c */ /* 0x008fca0003f06270 */
        /* <DEDUP_REMOVED lines=34> */
[----:B----4-:R-:W-:-:S05]  /*17b0*/  ISETP.GE.AND P0, PT, R9, R16, PT ;  /* 0x000000100900720c */ /* 0x010fca0003f06270 */
[----:B------:R-:W3:Y:S01]  /*17c0*/  LDL.S8 R8, [R8+0x9] ;  /* 0x0000090008087983 */ /* 0x000ee20000100200 */
[----:B------:R-:W-:-:S05]  /*17d0*/  SEL R12, R18, 0x8, P0 ;  /* 0x00000008120c7807 */ /* 0x000fca0000000000 */
[----:B------:R-:W-:-:S05]  /*17e0*/  IMAD.IADD R9, R1, 0x1, R12 ;  /* 0x0000000101097824 */ /* 0x000fca00078e020c */
[----:B------:R-:W4:Y:S01]  /*17f0*/  LDL.U8 R12, [R9] ;  /* 0x00000000090c7983 */ /* 0x000f220000100000 */
[----:B--2---:R-:W-:-:S03]  /*1800*/  ISETP.GE.AND P0, PT, R3, R10, PT ;  /* 0x0000000a0300720c */ /* 0x004fc60003f06270 */
[----:B------:R-:W2:Y:S01]  /*1810*/  LDL.S8 R3, [R1+0x1a] ;  /* 0x00001a0001037983 */ /* 0x000ea20000100200 */
[----:B------:R-:W-:-:S05]  /*1820*/  SEL R16, R6, 0x7, P0 ;  /* 0x0000000706107807 */ /* 0x000fca0000000000 */
[----:B------:R-:W-:Y:S01]  /*1830*/  IMAD.IADD R6, R1, 0x1, R16 ;  /* 0x0000000101067824 */ /* 0x000fe200078e0210 */
[----:B---3--:R-:W-:-:S05]  /*1840*/  ISETP.GE.AND P0, PT, R7, R8, PT ;  /* 0x000000080700720c */ /* 0x008fca0003f06270 */
[----:B------:R-:W2:Y:S01]  /*1850*/  LDL.S8 R6, [R6+0x12] ;  /* 0x0000120006067983 */ /* 0x000ea20000100200 */
[----:B------:R-:W-:-:S05]  /*1860*/  SEL R14, R14, 0x8, P0 ;  /* 0x000000080e0e7807 */ /* 0x000fca0000000000 */
[----:B------:R-:W-:Y:S01]  /*1870*/  IMAD.IADD R14, R1, 0x1, R14 ;  /* 0x00000001010e7824 */ /* 0x000fe200078e020e */
[----:B----4-:R-:W-:Y:S04]  /*1880*/  STL.U8 [R1+0x2], R12 ;  /* 0x0000020c01007387 */ /* 0x010fe80000100000 */
[----:B------:R0:W-:Y:S04]  /*1890*/  STL.U8 [R9], R4 ;  /* 0x0000000409007387 */ /* 0x0001e80000100000 */
[----:B------:R-:W3:Y:S01]  /*18a0*/  LDL.U8 R8, [R14+0x9] ;  /* 0x000009000e087983 */ /* 0x000ee20000100000 */
[----:B--2---:R-:W-:-:S04]  /*18b0*/  ISETP.GE.AND P0, PT, R3, R6, PT ;  /* 0x000000060300720c */ /* 0x004fc80003f06270 */
[----:B------:R-:W-:-:S05]  /*18c0*/  SEL R10, R16, 0x8, P0 ;  /* 0x00000008100a7807 */ /* 0x000fca0000000000 */
[----:B------:R-:W-:Y:S01]  /*18d0*/  IMAD.IADD R11, R1, 0x1, R10 ;  /* 0x00000001010b7824 */ /* 0x000fe200078e020a */
[----:B---3--:R1:W-:Y:S04]  /*18e0*/  STL.U8 [R1+0xb], R8 ;  /* 0x00000b0801007387 */ /* 0x0083e80000100000 */
[----:B------:R2:W-:Y:S04]  /*18f0*/  STL.U8 [R14+0x9], R5 ;  /* 0x000009050e007387 */ /* 0x0005e80000100000 */
[----:B------:R-:W3:Y:S04]  /*1900*/  LDL.U8 R6, [R11+0x12] ;  /* 0x000012000b067983 */ /* 0x000ee80000100000 */
[----:B---3--:R-:W-:Y:S04]  /*1910*/  STL.U8 [R1+0x14], R6 ;  /* 0x0000140601007387 */ /* 0x008fe80000100000 */
[----:B------:R3:W-:Y:S04]  /*1920*/  STL.U8 [R11+0x12], R0 ;  /* 0x000012000b007387 */ /* 0x0007e80000100000 */
[----:B------:R-:W4:Y:S04]  /*1930*/  LDL.S8 R10, [R1+0x4] ;  /* 0x00000400010a7983 */ /* 0x000f280000100200 */
[----:B------:R-:W4:Y:S04]  /*1940*/  LDL.S8 R3, [R1+0x3] ;  /* 0x0000030001037983 */ /* 0x000f280000100200 */
[----:B------:R-:W5:Y:S04]  /*1950*/  LDL.S8 R7, [R1+0xd] ;  /* 0x00000d0001077983 */ /* 0x000f680000100200 */
[----:B0-----:R-:W5:Y:S04]  /*1960*/  LDL.S8 R4, [R1+0xc] ;  /* 0x00000c0001047983 */ /* 0x001f680000100200 */
[----:B-1----:R-:W5:Y:S04]  /*1970*/  LDL.S8 R8, [R1+0x5] ;  /* 0x0000050001087983 */ /* 0x002f680000100200 */
[----:B--2---:R-:W2:Y:S04]  /*1980*/  LDL.S8 R5, [R1+0x16] ;  /* 0x0000160001057983 */ /* 0x004ea80000100200 */
[----:B---3--:R-:W2:Y:S01]  /*1990*/  LDL.S8 R0, [R1+0x15] ;  /* 0x0000150001007983 */ /* 0x008ea20000100200 */
[----:B----4-:R-:W-:-:S04]  /*19a0*/  ISETP.GE.AND P0, PT, R10, R3, PT ;  /* 0x000000030a00720c */ /* 0x010fc80003f06270 */
[----:B------:R-:W-:-:S05]  /*19b0*/  SEL R10, R2, 0x4, P0 ;  /* 0x00000004020a7807 */ /* 0x000fca0000000000 */
[----:B------:R-:W-:-:S06]  /*19c0*/  IMAD.IADD R9, R1, 0x1, R10 ;  /* 0x0000000101097824 */ /* 0x000fcc00078e020a */
[----:B------:R-:W3:Y:S01]  /*19d0*/  LDL.S8 R9, [R9] ;  /* 0x0000000009097983 */ /* 0x000ee20000100200 */
[----:B-----5:R-:W-:-:S03]  /*19e0*/  ISETP.GE.AND P0, PT, R7, R4, PT ;  /* 0x000000040700720c */ /* 0x020fc60003f06270 */
[----:B------:R-:W4:Y:S01]  /*19f0*/  LDL.S8 R7, [R1+0xe] ;  /* 0x00000e0001077983 */ /* 0x000f220000100200 */
[----:B------:R-:W-:-:S05]  /*1a00*/  SEL R6, R2, 0x4, P0 ;  /* 0x0000000402067807 */ /* 0x000fca0000000000 */
[----:B------:R-:W-:Y:S01]  /*1a10*/  IMAD.IADD R11, R1, 0x1, R6 ;  /* 0x00000001010b7824 */ /* 0x000fe200078e0206 */
[----:B---3--:R-:W-:-:S04]  /*1a20*/  ISETP.GE.AND P0, PT, R8, R9, PT ;  /* 0x000000090800720c */ /* 0x008fc80003f06270 */
[----:B------:R-:W4:Y:S01]  /*1a30*/  LDL.S8 R8, [R11+0x9] ;  /* 0x000009000b087983 */ /* 0x000f220000100200 */
[----:B------:R-:W-:-:S03]  /*1a40*/  SEL R10, R10, 0x5, P0 ;  /* 0x000000050a0a7807 */ /* 0x000fc60000000000 */
[----:B------:R-:W3:Y:S02]  /*1a50*/  LDL.S8 R9, [R1+0x6] ;  /* 0x0000060001097983 */ /* 0x000ee40000100200 */
[----:B------:R-:W-:-:S06]  /*1a60*/  IMAD.IADD R12, R1, 0x1, R10 ;  /* 0x00000001010c7824 */ /* 0x000fcc00078e020a */
[----:B------:R-:W3:Y:S01]  /*1a70*/  LDL.S8 R12, [R12] ;  /* 0x000000000c0c7983 */ /* 0x000ee20000100200 */
[----:B--2---:R-:W-:-:S03]  /*1a80*/  ISETP.GE.AND P0, PT, R5, R0, PT ;  /* 0x000000000500720c */ /* 0x004fc60003f06270 */
[----:B------:R-:W2:Y:S01]  /*1a90*/  LDL.S8 R5, [R1+0x17] ;  /* 0x0000170001057983 */ /* 0x000ea20000100200 */
[----:B------:R-:W-:-:S05]  /*1aa0*/  SEL R2, R2, 0x4, P0 ;  /* 0x0000000402027807 */ /* 0x000fca0000000000 */
[----:B------:R-:W-:Y:S01]  /*1ab0*/  IMAD.IADD R13, R1, 0x1, R2 ;  /* 0x00000001010d7824 */ /* 0x000fe200078e0202 */
[----:B----4-:R-:W-:-:S04]  /*1ac0*/  ISETP.GE.AND P0, PT, R7, R8, PT ;  /* 0x000000080700720c */ /* 0x010fc80003f06270 */
[----:B------:R-:W2:Y:S01]  /*1ad0*/  LDL.S8 R8, [R13+0x12] ;  /* 0x000012000d087983 */ /* 0x000ea20000100200 */
[----:B------:R-:W-:-:S03]  /*1ae0*/  SEL R6, R6, 0x5, P0 ;  /* 0x0000000506067807 */ /* 0x000fc60000000000 */
[----:B------:R-:W4:Y:S02]  /*1af0*/  LDL.S8 R7, [R1+0xf] ;  /* 0x00000f0001077983 */ /* 0x000f240000100200 */
        /* <DEDUP_REMOVED lines=44> */
[----:B---3--:R0:W-:Y:S04]  /*1dc0*/  STL.U8 [R1+0x3], R10 ;  /* 0x0000030a01007387 */ /* 0x0081e80000100000 */
[----:B------:R1:W-:Y:S04]  /*1dd0*/  STL.U8 [R12], R3 ;  /* 0x000000030c007387 */ /* 0x0003e80000100000 */
[----:B------:R-:W3:Y:S01]  /*1de0*/  LDL.U8 R6, [R7+0x9] ;  /* 0x0000090007067983 */ /* 0x000ee20000100000 */
[----:B--2---:R-:W-:-:S04]  /*1df0*/  ISETP.GE.AND P0, PT, R2, R5, PT ;  /* 0x000000050200720c */ /* 0x004fc80003f06270 */
[----:B------:R-:W-:-:S05]  /*1e00*/  SEL R2, R14, 0x8, P0 ;  /* 0x000000080e027807 */ /* 0x000fca0000000000 */
[----:B------:R-:W-:Y:S01]  /*1e10*/  IMAD.IADD R9, R1, 0x1, R2 ;  /* 0x0000000101097824 */ /* 0x000fe200078e0202 */
[----:B---3--:R-:W-:Y:S04]  /*1e20*/  STL.U8 [R1+0xc], R6 ;  /* 0x00000c0601007387 */ /* 0x008fe80000100000 */
[----:B------:R2:W-:Y:S04]  /*1e30*/  STL.U8 [R7+0x9], R4 ;  /* 0x0000090407007387 */ /* 0x0005e80000100000 */
[----:B------:R-:W3:Y:S04]  /*1e40*/  LDL.U8 R8, [R9+0x12] ;  /* 0x0000120009087983 */ /* 0x000ee80000100000 */
[----:B---3--:R-:W-:Y:S04]  /*1e50*/  STL.U8 [R1+0x15], R8 ;  /* 0x0000150801007387 */ /* 0x008fe80000100000 */
[----:B------:R3:W-:Y:S04]  /*1e60*/  STL.U8 [R9+0x12], R0 ;  /* 0x0000120009007387 */ /* 0x0007e80000100000 */
[----:B------:R-:W4:Y:S04]  /*1e70*/  LDL.S8 R5, [R1+0x5] ;  /* 0x0000050001057983 */ /* 0x000f280000100200 */
[----:B------:R-:W4:Y:S01]  /*1e80*/  LDL.S8 R2, [R1+0x4] ;  /* 0x0000040001027983 */ /* 0x000f220000100200 */
[----:B------:R-:W-:-:S03]  /*1e90*/  IMAD.MOV.U32 R14, RZ, RZ, 0x5 ;  /* 0x00000005ff0e7424 */ /* 0x000fc600078e00ff */
[----:B0-----:R-:W5:Y:S04]  /*1ea0*/  LDL.S8 R10, [R1+0xe] ;  /* 0x00000e00010a7983 */ /* 0x001f680000100200 */
[----:B-1----:R-:W5:Y:S04]  /*1eb0*/  LDL.S8 R3, [R1+0xd] ;  /* 0x00000d0001037983 */ /* 0x002f680000100200 */
[----:B--2---:R-:W2:Y:S04]  /*1ec0*/  LDL.S8 R4, [R1+0x6] ;  /* 0x0000060001047983 */ /* 0x004ea80000100200 */
[----:B---3--:R-:W3:Y:S04]  /*1ed0*/  LDL.S8 R0, [R1+0x16] ;  /* 0x0000160001007983 */ /* 0x008ee80000100200 */
[----:B------:R-:W3:Y:S01]  /*1ee0*/  LDL.S8 R9, [R1+0x7] ;  /* 0x0000070001097983 */ /* 0x000ee20000100200 */
[----:B----4-:R-:W-:-:S03]  /*1ef0*/  ISETP.GE.AND P0, PT, R5, R2, PT ;  /* 0x000000020500720c */ /* 0x010fc60003f06270 */
[----:B------:R-:W3:Y:S01]  /*1f00*/  LDL.S8 R5, [R1+0x17] ;  /* 0x0000170001057983 */ /* 0x000ee20000100200 */
[----:B------:R-:W-:-:S05]  /*1f10*/  SEL R12, R14, 0x4, !P0 ;  /* 0x000000040e0c7807 */ /* 0x000fca0004000000 */
[----:B------:R-:W-:-:S05]  /*1f20*/  IMAD.IADD R13, R1, 0x1, R12 ;  /* 0x00000001010d7824 */ /* 0x000fca00078e020c */
[----:B------:R-:W2:Y:S01]  /*1f30*/  LDL.S8 R7, [R13] ;  /* 0x000000000d077983 */ /* 0x000ea20000100200 */
[----:B-----5:R-:W-:-:S04]  /*1f40*/  ISETP.GE.AND P0, PT, R10, R3, PT ;  /* 0x000000030a00720c */ /* 0x020fc80003f06270 */
[----:B------:R-:W-:-:S05]  /*1f50*/  SEL R6, R14, 0x4, !P0 ;  /* 0x000000040e067807 */ /* 0x000fca0004000000 */
[----:B------:R-:W-:-:S05]  /*1f60*/  IMAD.IADD R11, R1, 0x1, R6 ;  /* 0x00000001010b7824 */ /* 0x000fca00078e0206 */
[----:B------:R-:W4:Y:S01]  /*1f70*/  LDL.S8 R8, [R11+0x9] ;  /* 0x000009000b087983 */ /* 0x000f220000100200 */
[----:B--2---:R-:W-:-:S03]  /*1f80*/  ISETP.GE.AND P0, PT, R4, R7, PT ;  /* 0x000000070400720c */ /* 0x004fc60003f06270 */
[----:B------:R-:W4:Y:S01]  /*1f90*/  LDL.S8 R7, [R1+0xf] ;  /* 0x00000f0001077983 */ /* 0x000f220000100200 */
[----:B------:R-:W-:-:S05]  /*1fa0*/  SEL R12, R12, 0x6, P0 ;  /* 0x000000060c0c7807 */ /* 0x000fca0000000000 */
[----:B------:R-:W-:-:S06]  /*1fb0*/  IMAD.IADD R10, R1, 0x1, R12 ;  /* 0x00000001010a7824 */ /* 0x000fcc00078e020c */
[----:B------:R-:W2:Y:S01]  /*1fc0*/  LDL.S8 R10, [R10] ;  /* 0x000000000a0a7983 */ /* 0x000ea20000100200 */
[----:B---3--:R-:W-:-:S03]  /*1fd0*/  ISETP.GE.AND P0, PT, R5, R0, PT ;  /* 0x000000000500720c */ /* 0x008fc60003f06270 */
[----:B------:R-:W3:Y:S01]  /*1fe0*/  LDL.S8 R5, [R1+0x18] ;  /* 0x0000180001057983 */ /* 0x000ee20000100200 */
[----:B------:R-:W-:-:S05]  /*1ff0*/  SEL R4, R14, 0x4, !P0 ;  /* 0x000000040e047807 */ /* 0x000fca0004000000 */
[----:B------:R-:W-:Y:S01]  /*2000*/  IMAD.IADD R13, R1, 0x1, R4 ;  /* 0x00000001010d7824 */ /* 0x000fe200078e0204 */
[----:B----4-:R-:W-:-:S04]  /*2010*/  ISETP.GE.AND P0, PT, R7, R8, PT ;  /* 0x000000080700720c */ /* 0x010fc80003f06270 */
[----:B------:R-:W3:Y:S01]  /*2020*/  LDL.S8 R8, [R13+0x12] ;  /* 0x000012000d087983 */ /* 0x000ee20000100200 */
[----:B------:R-:W-:-:S03]  /*2030*/  SEL R6, R6, 0x6, P0 ;  /* 0x0000000606067807 */ /* 0x000fc60000000000 */
[----:B------:R-:W4:Y:S02]  /*2040*/  LDL.S8 R7, [R1+0x10] ;  /* 0x0000100001077983 */ /* 0x000f240000100200 */
[----:B------:R-:W-:Y:S01]  /*2050*/  IMAD.IADD R11, R1, 0x1, R6 ;  /* 0x00000001010b7824 */ /* 0x000fe200078e0206 */
[----:B--2---:R-:W-:-:S04]  /*2060*/  ISETP.GE.AND P0, PT, R9, R10, PT ;  /* 0x0000000a0900720c */ /* 0x004fc80003f06270 */
[----:B------:R-:W4:Y:S01]  /*2070*/  LDL.S8 R10, [R11+0x9] ;  /* 0x000009000b0a7983 */ /* 0x000f220000100200 */
[----:B------:R-:W-:-:S03]  /*2080*/  SEL R14, R12, 0x7, P0 ;  /* 0x000000070c0e7807 */ /* 0x000fc60000000000 */
[----:B------:R-:W2:Y:S02]  /*2090*/  LDL.S8 R9, [R1+0x8] ;  /* 0x0000080001097983 */ /* 0x000ea40000100200 */
[----:B------:R-:W-:-:S06]  /*20a0*/  IMAD.IADD R12, R1, 0x1, R14 ;  /* 0x00000001010c7824 */ /* 0x000fcc00078e020e */
[----:B------:R-:W2:Y:S01]  /*20b0*/  LDL.S8 R12, [R12] ;  /* 0x000000000c0c7983 */ /* 0x000ea20000100200 */
[----:B---3--:R-:W-:-:S03]  /*20c0*/  ISETP.GE.AND P0, PT, R5, R8, PT ;  /* 0x000000080500720c */ /* 0x008fc60003f06270 */
[----:B------:R-:W3:Y:S01]  /*20d0*/  LDL.S8 R5, [R1+0x19] ;  /* 0x0000190001057983 */ /* 0x000ee20000100200 */
[----:B------:R-:W-:-:S05]  /*20e0*/  SEL R4, R4, 0x6, P0 ;  /* 0x0000000604047807 */ /* 0x000fca0000000000 */
[----:B------:R-:W-:Y:S01]  /*20f0*/  IMAD.IADD R8, R1, 0x1, R4 ;  /* 0x0000000101087824 */ /* 0x000fe200078e0204 */
[----:B----4-:R-:W-:-:S05]  /*2100*/  ISETP.GE.AND P0, PT, R7, R10, PT ;  /* 0x0000000a0700720c */ /* 0x010fca0003f06270 */
[----:B------:R-:W3:Y:S01]  /*2110*/  LDL.S8 R8, [R8+0x12] ;  /* 0x0000120008087983 */ /* 0x000ee20000100200 */
[----:B------:R-:W-:-:S03]  /*2120*/  SEL R16, R6, 0x7, P0 ;  /* 0x0000000706107807 */ /* 0x000fc60000000000 */
[----:B------:R-:W4:Y:S02]  /*2130*/  LDL.S8 R6, [R1+0x11] ;  /* 0x0000110001067983 */ /* 0x000f240000100200 */
[----:B------:R-:W-:Y:S01]  /*2140*/  IMAD.IADD R7, R1, 0x1, R16 ;  /* 0x0000000101077824 */ /* 0x000fe200078e0210 */
[----:B--2---:R-:W-:-:S05]  /*2150*/  ISETP.GE.AND P0, PT, R9, R12, PT ;  /* 0x0000000c0900720c */ /* 0x004fca0003f06270 */
[----:B------:R-:W4:Y:S01]  /*2160*/  LDL.S8 R7, [R7+0x9] ;  /* 0x0000090007077983 */ /* 0x000f220000100200 */
[----:B------:R-:W-:-:S05]  /*2170*/  SEL R10, R14, 0x8, P0 ;  /* 0x000000080e0a7807 */ /* 0x000fca0000000000 */
[----:B------:R-:W-:-:S05]  /*2180*/  IMAD.IADD R9, R1, 0x1, R10 ;  /* 0x0000000101097824 */ /* 0x000fca00078e020a */
[----:B------:R-:W2:Y:S01]  /*2190*/  LDL.U8 R10, [R9] ;  /* 0x00000000090a7983 */ /* 0x000ea20000100000 */
[----:B---3--:R-:W-:-:S04]  /*21a0*/  ISETP.GE.AND P0, PT, R5, R8, PT ;  /* 0x000000080500720c */ /* 0x008fc80003f06270 */
[----:B------:R-:W-:Y:S02]  /*21b0*/  SEL R14, R4, 0x7, P0 ;  /* 0x00000007040e7807 */ /* 0x000fe40000000000 */
[----:B------:R-:W3:Y:S03]  /*21c0*/  LDL.S8 R4, [R1+0x1a] ;  /* 0x00001a0001047983 */ /* 0x000ee60000100200 */
[----:B------:R-:W-:Y:S01]  /*21d0*/  IMAD.IADD R5, R1, 0x1, R14 ;  /* 0x0000000101057824 */ /* 0x000fe200078e020e */
[----:B----4-:R-:W-:-:S05]  /*21e0*/  ISETP.GE.AND P0, PT, R6, R7, PT ;  /* 0x000000070600720c */ /* 0x010fca0003f06270 */
[----:B------:R-:W3:Y:S01]  /*21f0*/  LDL.S8 R5, [R5+0x12] ;  /* 0x0000120005057983 */ /* 0x000ee20000100200 */
[----:B------:R-:W-:-:S05]  /*2200*/  SEL R12, R16, 0x8, P0 ;  /* 0x00000008100c7807 */ /* 0x000fca0000000000 */
[----:B------:R-:W-:Y:S01]  /*2210*/  IMAD.IADD R12, R1, 0x1, R12 ;  /* 0x00000001010c7824 */ /* 0x000fe200078e020c */
[----:B--2---:R-:W-:Y:S04]  /*2220*/  STL.U8 [R1+0x4], R10 ;  /* 0x0000040a01007387 */ /* 0x004fe80000100000 */
[----:B------:R0:W-:Y:S04]  /*2230*/  STL.U8 [R9], R2 ;  /* 0x0000000209007387 */ /* 0x0001e80000100000 */
[----:B------:R-:W2:Y:S01]  /*2240*/  LDL.U8 R6, [R12+0x9] ;  /* 0x000009000c067983 */ /* 0x000ea20000100000 */
[----:B---3--:R-:W-:-:S04]  /*2250*/  ISETP.GE.AND P0, PT, R4, R5, PT ;  /* 0x000000050400720c */ /* 0x008fc80003f06270 */
[----:B------:R-:W-:-:S05]  /*2260*/  SEL R4, R14, 0x8, P0 ;  /* 0x000000080e047807 */ /* 0x000fca0000000000 */
[----:B------:R-:W-:Y:S01]  /*2270*/  IMAD.IADD R13, R1, 0x1, R4 ;  /* 0x00000001010d7824 */ /* 0x000fe200078e0204 */
[----:B--2---:R-:W-:Y:S04]  /*2280*/  STL.U8 [R1+0xd], R6 ;  /* 0x00000d0601007387 */ /* 0x004fe80000100000 */
[----:B------:R-:W-:Y:S04]  /*2290*/  STL.U8 [R12+0x9], R3 ;  /* 0x000009030c007387 */ /* 0x000fe80000100000 */
[----:B------:R-:W2:Y:S01]  /*22a0*/  LDL.U8 R4, [R13+0x12] ;  /* 0x000012000d047983 */ /* 0x000ea20000100000 */
[----:B------:R-:W-:-:S03]  /*22b0*/  IADD3 R8, P0, PT, R23, UR10, RZ ;  /* 0x0000000a17087c10 */ /* 0x000fc6000ff1e0ff */
[----:B--2---:R-:W-:Y:S04]  /*22c0*/  STL.U8 [R1+0x16], R4 ;  /* 0x0000160401007387 */ /* 0x004fe80000100000 */
[----:B------:R-:W-:Y:S04]  /*22d0*/  STL.U8 [R13+0x12], R0 ;  /* 0x000012000d007387 */ /* 0x000fe80000100000 */
[----:B------:R-:W2:Y:S04]  /*22e0*/  LDL.U8 R5, [R1+0x4] ;  /* 0x0000040001057983 */ /* 0x000ea80000100000 */
[----:B------:R-:W3:Y:S04]  /*22f0*/  LDL.U8 R7, [R1+0xd] ;  /* 0x00000d0001077983 */ /* 0x000ee80000100000 */
[----:B------:R-:W4:Y:S01]  /*2300*/  LDL.U8 R11, [R1+0x16] ;  /* 0x00001600010b7983 */ /* 0x000f220000100000 */
[----:B0-----:R-:W-:-:S05]  /*2310*/  LEA.HI.X.SX32 R9, R23, UR11, 0x1, P0 ;  /* 0x0000000b17097c11 */ /* 0x001fca00080f0eff */
[----:B--2---:R-:W-:Y:S04]  /*2320*/  STG.E.U8 desc[UR4][R8.64], R5 ;  /* 0x0000000508007986 */ /* 0x004fe8000c101104 */
[----:B---3--:R-:W-:Y:S04]  /*2330*/  STG.E.U8 desc[UR4][R8.64+0x1], R7 ;  /* 0x0000010708007986 */ /* 0x008fe8000c101104 */
[----:B----4-:R-:W-:Y:S01]  /*2340*/  STG.E.U8 desc[UR4][R8.64+0x2], R11 ;  /* 0x0000020b08007986 */ /* 0x010fe2000c101104 */
[----:B------:R-:W-:Y:S05]  /*2350*/  EXIT ;  /* 0x000000000000794d */ /* 0x000fea0003800000 */
.L_x_5:
        /* <DEDUP_REMOVED lines=10> */
.L_x_17:


//--------------------- .text._Z22LoGConvolutionFunctionPcS_mmPfm --------------------------
	.section	.text._Z22LoGConvolutionFunctionPcS_mmPfm,"ax",@progbits
	.align	128
        .global         _Z22LoGConvolutionFunctionPcS_mmPfm
        .type           _Z22LoGConvolutionFunctionPcS_mmPfm,@function
        .size           _Z22LoGConvolutionFunctionPcS_mmPfm,(.L_x_18 - _Z22LoGConvolutionFunctionPcS_mmPfm)
        .other          _Z22LoGConvolutionFunctionPcS_mmPfm,@"STO_CUDA_ENTRY STV_DEFAULT"
_Z22LoGConvolutionFunctionPcS_mmPfm:
.text._Z22LoGConvolutionFunctionPcS_mmPfm:
[----:B------:R-:W-:Y:S01]  /*0000*/  LDC R1, c[0x0][0x37c] ;  /* 0x0000df00ff017b82 */ /* 0x000fe20000000800 */
[----:B------:R-:W0:Y:S07]  /*0010*/  S2R R13, SR_TID.Y ;  /* 0x00000000000d7919 */ /* 0x000e2e0000002200 */
[----:B------:R-:W1:Y:S01]  /*0020*/  S2UR UR4, SR_CTAID.X ;  /* 0x00000000000479c3 */ /* 0x000e620000002500 */
[----:B------:R-:W2:Y:S01]  /*0030*/  LDCU.128 UR8, c[0x0][0x390] ;  /* 0x00007200ff0877ac */ /* 0x000ea20008000c00 */
[----:B------:R-:W3:Y:S06]  /*0040*/  S2R R10, SR_TID.X ;  /* 0x00000000000a7919 */ /* 0x000eec0000002100 */
[----:B------:R-:W1:Y:S08]  /*0050*/  LDC R11, c[0x0][0x360] ;  /* 0x0000d800ff0b7b82 */ /* 0x000e700000000800 */
[----:B------:R-:W0:Y:S08]  /*0060*/  S2UR UR5, SR_CTAID.Y ;  /* 0x00000000000579c3 */ /* 0x000e300000002600 */
[----:B------:R-:W0:Y:S01]  /*0070*/  LDC R0, c[0x0][0x364] ;  /* 0x0000d900ff007b82 */ /* 0x000e220000000800 */
[----:B-1----:R-:W-:-:S05]  /*0080*/  IMAD R8, R11, UR4, RZ ;  /* 0x000000040b087c24 */ /* 0x002fca000f8e02ff */
[----:B---3--:R-:W-:-:S04]  /*0090*/  IADD3 R2, P2, PT, R8, R10, RZ ;  /* 0x0000000a08027210 */ /* 0x008fc80007f5e0ff */
[----:B--2---:R-:W-:Y:S01]  /*00a0*/  ISETP.GE.U32.AND P1, PT, R2, UR8, PT ;  /* 0x0000000802007c0c */ /* 0x004fe2000bf26070 */
[----:B------:R-:W-:Y:S02]  /*00b0*/  IMAD.X R3, RZ, RZ, RZ, P2 ;  /* 0x000000ffff037224 */ /* 0x000fe400010e06ff */
[----:B0-----:R-:W-:-:S05]  /*00c0*/  IMAD R15, R0, UR5, R13 ;  /* 0x00000005000f7c24 */ /* 0x001fca000f8e020d */
[----:B------:R-:W-:-:S04]  /*00d0*/  ISETP.GE.U32.AND P0, PT, R15, UR10, PT ;  /* 0x0000000a0f007c0c */ /* 0x000fc8000bf06070 */
[----:B------:R-:W-:-:S04]  /*00e0*/  ISETP.GE.U32.AND.EX P0, PT, RZ, UR11, PT, P0 ;  /* 0x0000000bff007c0c */ /* 0x000fc8000bf06100 */
[----:B------:R-:W-:-:S13]  /*00f0*/  ISETP.GE.U32.OR.EX P0, PT, R3, UR9, P0, P1 ;  /* 0x0000000903007c0c */ /* 0x000fda0008706510 */
[----:B------:R-:W-:Y:S05]  /*0100*/  @P0 EXIT ;  /* 0x000000000000094d */ /* 0x000fea0003800000 */
[----:B------:R-:W0:Y:S01]  /*0110*/  LDC.64 R4, c[0x0][0x3a8] ;  /* 0x0000ea00ff047b82 */ /* 0x000e220000000a00 */
[----:B------:R-:W1:Y:S01]  /*0120*/  LDCU.64 UR6, c[0x0][0x358] ;  /* 0x00006b00ff0677ac */ /* 0x000e620008000a00 */
[C---:B0-----:R-:W-:Y:S02]  /*0130*/  IADD3 R7, P2, PT, -R4.reuse, UR8, RZ ;  /* 0x0000000804077c10 */ /* 0x041fe4000ff5e1ff */
[----:B------:R-:W-:Y:S02]  /*0140*/  IADD3 R0, P4, PT, -R4, UR10, RZ ;  /* 0x0000000a04007c10 */ /* 0x000fe4000ff9e1ff */
[----:B------:R-:W-:Y:S02]  /*0150*/  IADD3 R7, P3, PT, R7, 0x1, RZ ;  /* 0x0000000107077810 */ /* 0x000fe40007f7e0ff */
[----:B------:R-:W-:Y:S02]  /*0160*/  IADD3 R0, P5, PT, R0, 0x1, RZ ;  /* 0x0000000100007810 */ /* 0x000fe40007fbe0ff */
[----:B------:R-:W-:-:S02]  /*0170*/  ISETP.LT.U32.AND P1, PT, R2, R7, PT ;  /* 0x000000070200720c */ /* 0x000fc40003f21070 */
[----:B------:R-:W-:Y:S02]  /*0180*/  ISETP.GT.U32.AND P0, PT, R0, R15, PT ;  /* 0x0000000f0000720c */ /* 0x000fe40003f04070 */
[--C-:B------:R-:W-:Y:S02]  /*0190*/  IADD3.X R7, PT, PT, RZ, UR9, ~R5.reuse, P3, P2 ;  /* 0x00000009ff077c10 */ /* 0x100fe40009fe4c05 */
[----:B------:R-:W-:Y:S02]  /*01a0*/  IADD3.X R0, PT, PT, RZ, UR11, ~R5, P5, P4 ;  /* 0x0000000bff007c10 */ /* 0x000fe4000afe8c05 */
[----:B------:R-:W-:Y:S02]  /*01b0*/  ISETP.LT.U32.AND.EX P1, PT, R3, R7, PT, P1 ;  /* 0x000000070300720c */ /* 0x000fe40003f21110 */
[----:B------:R-:W-:-:S13]  /*01c0*/  ISETP.GT.U32.AND.EX P0, PT, R0, RZ, PT, P0 ;  /* 0x000000ff0000720c */ /* 0x000fda0003f04100 */
[----:B-1----:R-:W-:Y:S05]  /*01d0*/  @P0 BRA P1, `(.L_x_6) ;  /* 0x0000000000280947 */ /* 0x002fea0000800000 */
[----:B------:R-:W0:Y:S01]  /*01e0*/  LDC.64 R4, c[0x0][0x380] ;  /* 0x0000e000ff047b82 */ /* 0x000e220000000a00 */
[----:B------:R-:W-:-:S04]  /*01f0*/  IMAD.WIDE.U32 R2, R15, UR8, R2 ;  /* 0x000000080f027c25 */ /* 0x000fc8000f8e0002 */
[----:B------:R-:W-:-:S04]  /*0200*/  IMAD R15, R15, UR9, R3 ;  /* 0x000000090f0f7c24 */ /* 0x000fc8000f8e0203 */
[----:B------:R-:W-:Y:S02]  /*0210*/  IMAD R15, R15, 0x3, RZ ;  /* 0x000000030f0f7824 */ /* 0x000fe400078e02ff */
[----:B0-----:R-:W-:-:S04]  /*0220*/  IMAD.WIDE.U32 R2, R2, 0x3, R4 ;  /* 0x0000000302027825 */ /* 0x001fc800078e0004 */
[----:B------:R-:W-:-:S05]  /*0230*/  IMAD.IADD R3, R3, 0x1, R15 ;  /* 0x0000000103037824 */ /* 0x000fca00078e020f */
[----:B------:R-:W-:Y:S04]  /*0240*/  STG.E.U8 desc[UR6][R2.64], RZ ;  /* 0x000000ff02007986 */ /* 0x000fe8000c101106 */
[----:B------:R-:W-:Y:S04]  /*0250*/  STG.E.U8 desc[UR6][R2.64+0x1], RZ ;  /* 0x000001ff02007986 */ /* 0x000fe8000c101106 */
[----:B------:R-:W-:Y:S01]  /*0260*/  STG.E.U8 desc[UR6][R2.64+0x2], RZ ;  /* 0x000002ff02007986 */ /* 0x000fe2000c101106 */
[----:B------:R-:W-:Y:S05]  /*0270*/  EXIT ;  /* 0x000000000000794d */ /* 0x000fea0003800000 */
.L_x_6:
[----:B------:R-:W-:Y:S01]  /*0280*/  IADD3 R12, P1, PT, R11, R4, RZ ;  /* 0x000000040b0c7210 */ /* 0x000fe20007f3e0ff */
[----:B------:R-:W-:-:S03]  /*0290*/  IMAD.WIDE.U32 R2, R15, UR8, R2 ;  /* 0x000000080f027c25 */ /* 0x000fc6000f8e0002 */
[----:B------:R-:W-:Y:S01]  /*02a0*/  IADD3 R12, P2, PT, R12, -0x1, RZ ;  /* 0xffffffff0c0c7810 */ /* 0x000fe20007f5e0ff */
[----:B------:R-:W-:-:S03]  /*02b0*/  IMAD R17, R15, UR9, RZ ;  /* 0x000000090f117c24 */ /* 0x000fc6000f8e02ff */
[----:B------:R-:W-:Y:S02]  /*02c0*/  ISETP.GT.U32.AND P0, PT, R12, R10, PT ;  /* 0x0000000a0c00720c */ /* 0x000fe40003f04070 */
[----:B------:R-:W-:-:S04]  /*02d0*/  IADD3.X R0, PT, PT, RZ, -0x1, R5, P2, P1 ;  /* 0xffffffffff007810 */ /* 0x000fc800017e2405 */
[----:B------:R-:W-:-:S13]  /*02e0*/  ISETP.GT.U32.AND.EX P0, PT, R0, RZ, PT, P0 ;  /* 0x000000ff0000720c */ /* 0x000fda0003f04100 */
[----:B------:R-:W-:Y:S05]  /*02f0*/  @!P0 BRA `(.L_x_7) ;  /* 0x0000000000708947 */ /* 0x000fea0003800000 */
[----:B------:R-:W0:Y:S01]  /*0300*/  S2R R19, SR_CgaCtaId ;  /* 0x0000000000137919 */ /* 0x000e220000008800 */
[----:B------:R-:W1:Y:S01]  /*0310*/  LDC.64 R6, c[0x0][0x388] ;  /* 0x0000e200ff067b82 */ /* 0x000e620000000a00 */
[----:B------:R-:W-:Y:S01]  /*0320*/  IMAD.MOV.U32 R9, RZ, RZ, RZ ;  /* 0x000000ffff097224 */ /* 0x000fe200078e00ff */
[----:B------:R-:W-:Y:S01]  /*0330*/  MOV R16, 0x400 ;  /* 0x0000040000107802 */ /* 0x000fe20000000f00 */
[----:B------:R-:W-:Y:S02]  /*0340*/  IMAD R18, R12, R13, RZ ;  /* 0x0000000d0c127224 */ /* 0x000fe400078e02ff */
[----:B------:R-:W-:-:S04]  /*0350*/  IMAD.WIDE.U32 R8, R15, UR8, R8 ;  /* 0x000000080f087c25 */ /* 0x000fc8000f8e0008 */
[----:B------:R-:W-:Y:S02]  /*0360*/  IMAD.MOV.U32 R21, RZ, RZ, R10 ;  /* 0x000000ffff157224 */ /* 0x000fe400078e000a */
[----:B------:R-:W-:Y:S01]  /*0370*/  IMAD.IADD R20, R17, 0x1, R9 ;  /* 0x0000000111147824 */ /* 0x000fe200078e0209 */
[----:B0-----:R-:W-:Y:S01]  /*0380*/  LEA R16, R19, R16, 0x18 ;  /* 0x0000001013107211 */ /* 0x001fe200078ec0ff */
[----:B------:R-:W-:-:S07]  /*0390*/  IMAD.MOV.U32 R19, RZ, RZ, RZ ;  /* 0x000000ffff137224 */ /* 0x000fce00078e00ff */
.L_x_8:
[----:B------:R-:W-:-:S05]  /*03a0*/  IADD3 R15, P0, PT, R21, R8, RZ ;  /* 0x00000008150f7210 */ /* 0x000fca0007f1e0ff */
[----:B0-----:R-:W-:Y:S02]  /*03b0*/  IMAD.X R22, R19, 0x1, R20, P0 ;  /* 0x0000000113167824 */ /* 0x001fe400000e0614 */
[----:B-1----:R-:W-:-:S04]  /*03c0*/  IMAD.WIDE.U32 R14, R15, 0x3, R6 ;  /* 0x000000030f0e7825 */ /* 0x002fc800078e0006 */
[----:B------:R-:W-:-:S04]  /*03d0*/  IMAD R23, R22, 0x3, RZ ;  /* 0x0000000316177824 */ /* 0x000fc800078e02ff */
[----:B------:R-:W-:-:S05]  /*03e0*/  IMAD.IADD R15, R15, 0x1, R23 ;  /* 0x000000010f0f7824 */ /* 0x000fca00078e0217 */
[----:B------:R-:W2:Y:S04]  /*03f0*/  LDG.E.U8 R22, desc[UR6][R14.64] ;  /* 0x000000060e167981 */ /* 0x000ea8000c1e1100 */
[----:B------:R-:W3:Y:S04]  /*0400*/  LDG.E.U8 R24, desc[UR6][R14.64+0x1] ;  /* 0x000001060e187981 */ /* 0x000ee8000c1e1100 */
[----:B------:R-:W4:Y:S01]  /*0410*/  LDG.E.U8 R26, desc[UR6][R14.64+0x2] ;  /* 0x000002060e1a7981 */ /* 0x000f22000c1e1100 */
[----:B------:R-:W-:Y:S01]  /*0420*/  IMAD.IADD R23, R21, 0x1, R18 ;  /* 0x0000000115177824 */ /* 0x000fe200078e0212 */
[----:B------:R-:W-:-:S03]  /*0430*/  IADD3 R21, P0, PT, R11, R21, RZ ;  /* 0x000000150b157210 */ /* 0x000fc60007f1e0ff */
[----:B------:R-:W-:Y:S02]  /*0440*/  IMAD R23, R23, 0x3, R16 ;  /* 0x0000000317177824 */ /* 0x000fe400078e0210 */
[----:B------:R-:W-:Y:S01]  /*0450*/  IMAD.X R19, RZ, RZ, R19, P0 ;  /* 0x000000ffff137224 */ /* 0x000fe200000e0613 */
[----:B------:R-:W-:-:S04]  /*0460*/  ISETP.GE.U32.AND P0, PT, R21, R12, PT ;  /* 0x0000000c1500720c */ /* 0x000fc80003f06070 */
[----:B------:R-:W-:Y:S01]  /*0470*/  ISETP.GE.U32.AND.EX P0, PT, R19, R0, PT, P0 ;  /* 0x000000001300720c */ /* 0x000fe20003f06100 */
[----:B--2---:R0:W-:Y:S04]  /*0480*/  STS.U8 [R23], R22 ;  /* 0x0000001617007388 */ /* 0x0041e80000000000 */
[----:B---3--:R0:W-:Y:S04]  /*0490*/  STS.U8 [R23+0x1], R24 ;  /* 0x0000011817007388 */ /* 0x0081e80000000000 */
[----:B----4-:R0:W-:Y:S04]  /*04a0*/  STS.U8 [R23+0x2], R26 ;  /* 0x0000021a17007388 */ /* 0x0101e80000000000 */
[----:B------:R-:W-:Y:S05]  /*04b0*/  @!P0 BRA `(.L_x_8) ;  /* 0xfffffffc00b88947 */ /* 0x000fea000383ffff */
.L_x_7:
[----:B------:R-:W-:Y:S01]  /*04c0*/  ISETP.NE.U32.AND P0, PT, R4, RZ, PT ;  /* 0x000000ff0400720c */ /* 0x000fe20003f05070 */
[----:B------:R-:W-:Y:S05]  /*04d0*/  WARPSYNC.ALL ;  /* 0x0000000000007948 */ /* 0x000fea0003800000 */
[----:B------:R-:W-:Y:S01]  /*04e0*/  BAR.SYNC.DEFER_BLOCKING 0x0 ;  /* 0x0000000000007b1d */ /* 0x000fe20000010000 */
[----:B------:R-:W-:Y:S02]  /*04f0*/  ISETP.NE.AND.EX P0, PT, R5, RZ, PT, P0 ;  /* 0x000000ff0500720c */ /* 0x000fe40003f05300 */
[----:B------:R-:W-:Y:S01]  /*0500*/  CS2R R6, SRZ ;  /* 0x0000000000067805 */ /* 0x000fe2000001ff00 */
[----:B------:R-:W-:-:S02]  /*0510*/  IMAD.MOV.U32 R0, RZ, RZ, RZ ;  /* 0x000000ffff007224 */ /* 0x000fc400078e00ff */
[----:B------:R-:W-:-:S08]  /*0520*/  IMAD.IADD R8, R3, 0x1, R17 ;  /* 0x0000000103087824 */ /* 0x000fd000078e0211 */
[----:B------:R-:W-:Y:S05]  /*0530*/  @!P0 BRA `(.L_x_9) ;  /* 0x0000000800f08947 */ /* 0x000fea0003800000 */
[C---:B------:R-:W-:Y:S01]  /*0540*/  ISETP.GE.U32.AND P1, PT, R4.reuse, 0x4, PT ;  /* 0x000000040400780c */ /* 0x040fe20003f26070 */
[----:B------:R-:W-:Y:S01]  /*0550*/  IMAD R14, R13, R12, R10 ;  /* 0x0000000c0d0e7224 */ /* 0x000fe200078e020a */
[----:B------:R-:W-:Y:S02]  /*0560*/  LOP3.LUT R18, R4, 0x3, RZ, 0xc0, !PT ;  /* 0x0000000304127812 */ /* 0x000fe400078ec0ff */
[----:B------:R-:W-:Y:S02]  /*0570*/  CS2R R6, SRZ ;  /* 0x0000000000067805 */ /* 0x000fe4000001ff00 */
[----:B------:R-:W-:Y:S01]  /*0580*/  ISETP.GE.U32.AND.EX P1, PT, R5, RZ, PT, P1 ;  /* 0x000000ff0500720c */ /* 0x000fe20003f26110 */
[----:B------:R-:W-:Y:S01]  /*0590*/  IMAD.MOV.U32 R9, RZ, RZ, RZ ;  /* 0x000000ffff097224 */ /* 0x000fe200078e00ff */
[----:B------:R-:W-:Y:S01]  /*05a0*/  ISETP.NE.U32.AND P0, PT, R18, RZ, PT ;  /* 0x000000ff1200720c */ /* 0x000fe20003f05070 */
[----:B------:R-:W-:Y:S02]  /*05b0*/  IMAD.MOV.U32 R12, RZ, RZ, RZ ;  /* 0x000000ffff0c7224 */ /* 0x000fe400078e00ff */
[----:B------:R-:W-:Y:S01]  /*05c0*/  IMAD.MOV.U32 R0, RZ, RZ, RZ ;  /* 0x000000ffff007224 */ /* 0x000fe200078e00ff */
[----:B------:R-:W-:-:S07]  /*05d0*/  ISETP.NE.AND.EX P0, PT, RZ, RZ, PT, P0 ;  /* 0x000000ffff00720c */ /* 0x000fce0003f05300 */
[----:B------:R-:W-:Y:S06]  /*05e0*/  @!P1 BRA `(.L_x_10) ;  /* 0x0000000400849947 */ /* 0x000fec0003800000 */
[----:B------:R-:W1:Y:S01]  /*05f0*/  S2R R6, SR_CgaCtaId ;  /* 0x0000000000067919 */ /* 0x000e620000008800 */
[----:B------:R-:W2:Y:S01]  /*0600*/  LDCU.64 UR4, c[0x0][0x3a0] ;  /* 0x00007400ff0477ac */ /* 0x000ea20008000a00 */
[----:B------:R-:W3:Y:S01]  /*0610*/  LDC R12, c[0x0][0x3ac] ;  /* 0x0000eb00ff0c7b82 */ /* 0x000ee20000000800 */
[----:B------:R-:W-:Y:S02]  /*0620*/  IADD3 R11, PT, PT, R11, -0x1, R4 ;  /* 0xffffffff0b0b7810 */ /* 0x000fe40007ffe004 */
[----:B------:R-:W-:Y:S02]  /*0630*/  MOV R5, 0x400 ;  /* 0x0000040000057802 */ /* 0x000fe40000000f00 */
[----:B------:R-:W-:Y:S01]  /*0640*/  LOP3.LUT R9, R4, 0xfffffffc, RZ, 0xc0, !PT ;  /* 0xfffffffc04097812 */ /* 0x000fe200078ec0ff */
[----:B------:R-:W-:-:S04]  /*0650*/  IMAD R10, R11, R13, R10 ;  /* 0x0000000d0b0a7224 */ /* 0x000fc800078e020a */
[----:B------:R-:W-:Y:S02]  /*0660*/  IMAD R10, R10, 0x3, RZ ;  /* 0x000000030a0a7824 */ /* 0x000fe400078e02ff */
[----:B------:R-:W-:Y:S01]  /*0670*/  IMAD.MOV.U32 R13, RZ, RZ, R9 ;  /* 0x000000ffff0d7224 */ /* 0x000fe200078e0009 */
[----:B--2---:R-:W-:-:S04]  /*0680*/  UIADD3 UR4, UP0, UPT, UR4, 0x8, URZ ;  /* 0x0000000804047890 */ /* 0x004fc8000ff1e0ff */
[----:B------:R-:W-:Y:S02]  /*0690*/  UIADD3.X UR5, UPT, UPT, URZ, UR5, URZ, UP0, !UPT ;  /* 0x00000005ff057290 */ /* 0x000fe400087fe4ff */
[----:B------:R-:W-:Y:S02]  /*06a0*/  IMAD.U32 R4, RZ, RZ, UR4 ;  /* 0x00000004ff047e24 */ /* 0x000fe4000f8e00ff */
[----:B---3--:R-:W-:Y:S01]  /*06b0*/  IMAD.MOV.U32 R11, RZ, RZ, R12 ;  /* 0x000000ffff0b7224 */ /* 0x008fe200078e000c */
[----:B-1----:R-:W-:Y:S01]  /*06c0*/  LEA R5, R6, R5, 0x18 ;  /* 0x0000000506057211 */ /* 0x002fe200078ec0ff */
[----:B------:R-:W-:-:S03]  /*06d0*/  IMAD.MOV.U32 R6, RZ, RZ, RZ ;  /* 0x000000ffff067224 */ /* 0x000fc600078e00ff */
[----:B------:R-:W-:Y:S01]  /*06e0*/  IADD3 R10, PT, PT, R10, 0x5, R5 ;  /* 0x000000050a0a7810 */ /* 0x000fe20007ffe005 */
[----:B------:R-:W-:-:S07]  /*06f0*/  IMAD.U32 R5, RZ, RZ, UR5 ;  /* 0x00000005ff057e24 */ /* 0x000fce000f8e00ff */
.L_x_11:
[----:B------:R-:W-:Y:S02]  /*0700*/  FSETP.GT.AND P1, PT, R6, 255, PT ;  /* 0x437f00000600780b */ /* 0x000fe40003f24000 */
[----:B------:R-:W-:Y:S02]  /*0710*/  FSETP.GT.AND P2, PT, R0, 255, PT ;  /* 0x437f00000000780b */ /* 0x000fe40003f44000 */
[----:B------:R-:W-:-:S09]  /*0720*/  FSETP.GT.AND P3, PT, R7, 255, PT ;  /* 0x437f00000700780b */ /* 0x000fd20003f64000 */
[----:B------:R-:W2:Y:S04]  /*0730*/  @!P1 LDG.E R20, desc[UR6][R4.64+-0x8] ;  /* 0xfffff80604149981 */ /* 0x000ea8000c1e1900 */
[----:B0-----:R-:W3:Y:S04]  /*0740*/  @!P2 LDG.E R23, desc[UR6][R4.64+-0x8] ;  /* 0xfffff8060417a981 */ /* 0x001ee8000c1e1900 */
[----:B------:R-:W4:Y:S01]  /*0750*/  @!P3 LDG.E R24, desc[UR6][R4.64+-0x8] ;  /* 0xfffff8060418b981 */ /* 0x000f22000c1e1900 */
[----:B------:R-:W-:-:S03]  /*0760*/  @P1 FADD R15, R6, -255 ;  /* 0xc37f0000060f1421 */ /* 0x000fc60000000000 */
[----:B------:R-:W0:Y:S04]  /*0770*/  @!P1 LDS.U8 R16, [R10+-0x5] ;  /* 0xfffffb000a109984 */ /* 0x000e280000000000 */
[----:B------:R-:W1:Y:S04]  /*0780*/  @!P2 LDS.U8 R17, [R10+-0x4] ;  /* 0xfffffc000a11a984 */ /* 0x000e680000000000 */
[----:B------:R-:W5:Y:S01]  /*0790*/  @!P3 LDS.U8 R22, [R10+-0x3] ;  /* 0xfffffd000a16b984 */ /* 0x000f620000000000 */
[----:B0-----:R-:W-:Y:S01]  /*07a0*/  @!P1 I2FP.F32.U32 R19, R16 ;  /* 0x0000001000139245 */ /* 0x001fe20000201000 */
[----:B------:R-:W-:Y:S01]  /*07b0*/  @P2 FADD R16, R0, -255 ;  /* 0xc37f000000102421 */ /* 0x000fe20000000000 */
[----:B-1----:R-:W-:Y:S01]  /*07c0*/  @!P2 I2FP.F32.U32 R21, R17 ;  /* 0x000000110015a245 */ /* 0x002fe20000201000 */
[----:B------:R-:W-:Y:S01]  /*07d0*/  @P3 FADD R17, R7, -255 ;  /* 0xc37f000007113421 */ /* 0x000fe20000000000 */
[----:B-----5:R-:W-:Y:S01]  /*07e0*/  @!P3 I2FP.F32.U32 R22, R22 ;  /* 0x000000160016b245 */ /* 0x020fe20000201000 */
[----:B--2---:R-:W-:-:S02]  /*07f0*/  @!P1 FFMA R15, R19, R20, R6 ;  /* 0x00000014130f9223 */ /* 0x004fc40000000006 */
[----:B---3--:R-:W-:-:S03]  /*0800*/  @!P2 FFMA R16, R23, R21, R0 ;  /* 0x000000151710a223 */ /* 0x008fc60000000000 */
[----:B------:R-:W-:Y:S01]  /*0810*/  FSETP.GT.AND P1, PT, R15, 255, PT ;  /* 0x437f00000f00780b */ /* 0x000fe20003f24000 */
[----:B----4-:R-:W-:Y:S01]  /*0820*/  @!P3 FFMA R17, R24, R22, R7 ;  /* 0x000000161811b223 */ /* 0x010fe20000000007 */
[----:B------:R-:W-:-:S04]  /*0830*/  FSETP.GT.AND P2, PT, R16, 255, PT ;  /* 0x437f00001000780b */ /* 0x000fc80003f44000 */
[----:B------:R-:W-:-:S07]  /*0840*/  FSETP.GT.AND P3, PT, R17, 255, PT ;  /* 0x437f00001100780b */ /* 0x000fce0003f64000 */
[----:B------:R-:W2:Y:S04]  /*0850*/  @!P1 LDG.E R6, desc[UR6][R4.64+-0x4] ;  /* 0xfffffc0604069981 */ /* 0x000ea8000c1e1900 */
[----:B------:R-:W3:Y:S04]  /*0860*/  @!P2 LDG.E R21, desc[UR6][R4.64+-0x4] ;  /* 0xfffffc060415a981 */ /* 0x000ee8000c1e1900 */
[----:B------:R-:W4:Y:S04]  /*0870*/  @!P3 LDG.E R22, desc[UR6][R4.64+-0x4] ;  /* 0xfffffc060416b981 */ /* 0x000f28000c1e1900 */
[----:B------:R-:W0:Y:S04]  /*0880*/  @!P1 LDS.U8 R0, [R10+-0x2] ;  /* 0xfffffe000a009984 */ /* 0x000e280000000000 */
[----:B------:R-:W1:Y:S04]  /*0890*/  @!P2 LDS.U8 R7, [R10+-0x1] ;  /* 0xffffff000a07a984 */ /* 0x000e680000000000 */
[----:B------:R-:W5:Y:S01]  /*08a0*/  @!P3 LDS.U8 R19, [R10] ;  /* 0x000000000a13b984 */ /* 0x000f620000000000 */
[----:B0-----:R-:W-:-:S02]  /*08b0*/  @!P1 I2FP.F32.U32 R0, R0 ;  /* 0x0000000000009245 */ /* 0x001fc40000201000 */
[----:B-1----:R-:W-:Y:S02]  /*08c0*/  @!P2 I2FP.F32.U32 R7, R7 ;  /* 0x000000070007a245 */ /* 0x002fe40000201000 */
[----:B-----5:R-:W-:Y:S01]  /*08d0*/  @!P3 I2FP.F32.U32 R20, R19 ;  /* 0x000000130014b245 */ /* 0x020fe20000201000 */
[----:B--2---:R-:W-:Y:S01]  /*08e0*/  @!P1 FFMA R0, R0, R6, R15 ;  /* 0x0000000600009223 */ /* 0x004fe2000000000f */
[----:B------:R-:W-:Y:S01]  /*08f0*/  @P1 FADD R0, R15, -255 ;  /* 0xc37f00000f001421 */ /* 0x000fe20000000000 */
[----:B---3--:R-:W-:Y:S01]  /*0900*/  @!P2 FFMA R6, R21, R7, R16 ;  /* 0x000000071506a223 */ /* 0x008fe20000000010 */
[----:B------:R-:W-:-:S03]  /*0910*/  @P2 FADD R6, R16, -255 ;  /* 0xc37f000010062421 */ /* 0x000fc60000000000 */
[----:B------:R-:W-:Y:S01]  /*0920*/  FSETP.GT.AND P1, PT, R0, 255, PT ;  /* 0x437f00000000780b */ /* 0x000fe20003f24000 */
[----:B----4-:R-:W-:Y:S01]  /*0930*/  @!P3 FFMA R7, R22, R20, R17 ;  /* 0x000000141607b223 */ /* 0x010fe20000000011 */
[----:B------:R-:W-:Y:S01]  /*0940*/  @P3 FADD R7, R17, -255 ;  /* 0xc37f000011073421 */ /* 0x000fe20000000000 */
[----:B------:R-:W-:-:S04]  /*0950*/  FSETP.GT.AND P2, PT, R6, 255, PT ;  /* 0x437f00000600780b */ /* 0x000fc80003f44000 */
[----:B------:R-:W-:-:S06]  /*0960*/  FSETP.GT.AND P3, PT, R7, 255, PT ;  /* 0x437f00000700780b */ /* 0x000fcc0003f64000 */
[----:B------:R-:W2:Y:S04]  /*0970*/  @!P1 LDG.E R16, desc[UR6][R4.64] ;  /* 0x0000000604109981 */ /* 0x000ea8000c1e1900 */
[----:B------:R-:W3:Y:S04]  /*0980*/  @!P2 LDG.E R21, desc[UR6][R4.64] ;  /* 0x000000060415a981 */ /* 0x000ee8000c1e1900 */
[----:B------:R-:W4:Y:S04]  /*0990*/  @!P3 LDG.E R22, desc[UR6][R4.64] ;  /* 0x000000060416b981 */ /* 0x000f28000c1e1900 */
[----:B------:R-:W0:Y:S04]  /*09a0*/  @!P1 LDS.U8 R15, [R10+0x1] ;  /* 0x000001000a0f9984 */ /* 0x000e280000000000 */
[----:B------:R-:W1:Y:S04]  /*09b0*/  @!P2 LDS.U8 R17, [R10+0x2] ;  /* 0x000002000a11a984 */ /* 0x000e680000000000 */
[----:B------:R-:W5:Y:S01]  /*09c0*/  @!P3 LDS.U8 R19, [R10+0x3] ;  /* 0x000003000a13b984 */ /* 0x000f620000000000 */
        /* <DEDUP_REMOVED lines=14> */
[----:B------:R0:W4:Y:S01]  /*0ab0*/  @!P2 LDG.E R22, desc[UR6][R4.64+0x4] ;  /* 0x000004060416a981 */ /* 0x000122000c1e1900 */
[----:B------:R-:W-:-:S03]  /*0ac0*/  IADD3 R13, P1, PT, R13, -0x4, RZ ;  /* 0xfffffffc0d0d7810 */ /* 0x000fc60007f3e0ff */
[----:B------:R-:W1:Y:S01]  /*0ad0*/  @!P4 LDS.U8 R0, [R10+0x4] ;  /* 0x000004000a00c984 */ /* 0x000e620000000000 */
[----:B------:R-:W-:Y:S02]  /*0ae0*/  IADD3.X R11, PT, PT, R11, -0x1, RZ, P1, !PT ;  /* 0xffffffff0b0b7810 */ /* 0x000fe40000ffe4ff */
[----:B------:R-:W-:Y:S01]  /*0af0*/  ISETP.NE.U32.AND P1, PT, R13, RZ, PT ;  /* 0x000000ff0d00720c */ /* 0x000fe20003f25070 */
[----:B------:R-:W5:Y:S01]  /*0b00*/  @!P3 LDS.U8 R7, [R10+0x5] ;  /* 0x000005000a07b984 */ /* 0x000f620000000000 */
[----:B0-----:R-:W-:-:S03]  /*0b10*/  IADD3 R4, P5, PT, R4, 0x10, RZ ;  /* 0x0000001004047810 */ /* 0x001fc60007fbe0ff */
[----:B------:R0:W5:Y:S01]  /*0b20*/  @!P2 LDS.U8 R19, [R10+0x6] ;  /* 0x000006000a13a984 */ /* 0x0001620000000000 */
[----:B------:R-:W-:Y:S01]  /*0b30*/  ISETP.NE.AND.EX P1, PT, R11, RZ, PT, P1 ;  /* 0x000000ff0b00720c */ /* 0x000fe20003f25310 */
[----:B------:R-:W-:Y:S02]  /*0b40*/  IMAD.X R5, RZ, RZ, R5, P5 ;  /* 0x000000ffff057224 */ /* 0x000fe400028e0605 */
[----:B0-----:R-:W-:Y:S01]  /*0b50*/  VIADD R10, R10, 0xc ;  /* 0x0000000c0a0a7836 */ /* 0x001fe20000000000 */
[----:B-1----:R-:W-:Y:S02]  /*0b60*/  @!P4 I2FP.F32.U32 R0, R0 ;  /* 0x000000000000c245 */ /* 0x002fe40000201000 */
[----:B-----5:R-:W-:Y:S02]  /*0b70*/  @!P3 I2FP.F32.U32 R7, R7 ;  /* 0x000000070007b245 */ /* 0x020fe40000201000 */
[----:B------:R-:W-:Y:S01]  /*0b80*/  @!P2 I2FP.F32.U32 R20, R19 ;  /* 0x000000130014a245 */ /* 0x000fe20000201000 */
[----:B--2---:R-:W-:Y:S01]  /*0b90*/  @!P4 FFMA R6, R0, R6, R15 ;  /* 0x000000060006c223 */ /* 0x004fe2000000000f */
[----:B------:R-:W-:Y:S01]  /*0ba0*/  @P4 FADD R6, R15, -255 ;  /* 0xc37f00000f064421 */ /* 0x000fe20000000000 */
[----:B---3--:R-:W-:Y:S01]  /*0bb0*/  @!P3 FFMA R0, R21, R7, R16 ;  /* 0x000000071500b223 */ /* 0x008fe20000000010 */
[----:B------:R-:W-:Y:S01]  /*0bc0*/  @P3 FADD R0, R16, -255 ;  /* 0xc37f000010003421 */ /* 0x000fe20000000000 */
[----:B----4-:R-:W-:Y:S01]  /*0bd0*/  @!P2 FFMA R7, R22, R20, R17 ;  /* 0x000000141607a223 */ /* 0x010fe20000000011 */
[----:B------:R-:W-:Y:S01]  /*0be0*/  @P2 FADD R7, R17, -255 ;  /* 0xc37f000011072421 */ /* 0x000fe20000000000 */
[----:B------:R-:W-:Y:S06]  /*0bf0*/  @P1 BRA `(.L_x_11) ;  /* 0xfffffff800c01947 */ /* 0x000fec000383ffff */
.L_x_10:
[----:B------:R-:W-:Y:S01]  /*0c00*/  IMAD R14, R14, 0x3, RZ ;  /* 0x000000030e0e7824 */ /* 0x000fe200078e02ff */
[----:B------:R-:W-:Y:S06]  /*0c10*/  @!P0 BRA `(.L_x_9) ;  /* 0x0000000400388947 */ /* 0x000fec0003800000 */
[----:B------:R-:W1:Y:S01]  /*0c20*/  LDCU UR4, c[0x0][0x3a8] ;  /* 0x00007500ff0477ac */ /* 0x000e620008000800 */
[----:B------:R-:W-:-:S04]  /*0c30*/  ISETP.NE.U32.AND P0, PT, R18, 0x1, PT ;  /* 0x000000011200780c */ /* 0x000fc80003f05070 */
[----:B------:R-:W-:Y:S01]  /*0c40*/  ISETP.NE.AND.EX P0, PT, RZ, RZ, PT, P0 ;  /* 0x000000ffff00720c */ /* 0x000fe20003f05300 */
[----:B-1----:R-:W-:-:S04]  /*0c50*/  ULOP3.LUT UR4, UR4, 0x1, URZ, 0xc0, !UPT ;  /* 0x0000000104047892 */ /* 0x002fc8000f8ec0ff */
[----:B------:R-:W-:-:S04]  /*0c60*/  UISETP.NE.U32.AND UP0, UPT, UR4, 0x1, UPT ;  /* 0x000000010400788c */ /* 0x000fc8000bf05070 */
[----:B------:R-:W-:-:S04]  /*0c70*/  UISETP.NE.U32.AND.EX UP0, UPT, URZ, URZ, UPT, UP0 ;  /* 0x000000ffff00728c */ /* 0x000fc8000bf05100 */
[----:B------:R-:W-:Y:S07]  /*0c80*/  @!P0 BRA `(.L_x_12) ;  /* 0x0000000000b48947 */ /* 0x000fee0003800000 */
[----:B------:R-:W1:Y:S01]  /*0c90*/  LDC.64 R4, c[0x0][0x3a0] ;  /* 0x0000e800ff047b82 */ /* 0x000e620000000a00 */
[----:B------:R-:W-:Y:S02]  /*0ca0*/  FSETP.GT.AND P0, PT, R6, 255, PT ;  /* 0x437f00000600780b */ /* 0x000fe40003f04000 */
[----:B------:R-:W-:Y:S02]  /*0cb0*/  FSETP.GT.AND P1, PT, R0, 255, PT ;  /* 0x437f00000000780b */ /* 0x000fe40003f24000 */
[----:B------:R-:W-:Y:S02]  /*0cc0*/  FSETP.GT.AND P2, PT, R7, 255, PT ;  /* 0x437f00000700780b */ /* 0x000fe40003f44000 */
[----:B-1----:R-:W-:-:S04]  /*0cd0*/  LEA R4, P3, R9, R4, 0x2 ;  /* 0x0000000409047211 */ /* 0x002fc800078610ff */
[----:B------:R-:W-:-:S05]  /*0ce0*/  LEA.HI.X R5, R9, R5, R12, 0x2, P3 ;  /* 0x0000000509057211 */ /* 0x000fca00018f140c */
[----:B------:R-:W2:Y:S04]  /*0cf0*/  @!P0 LDG.E R13, desc[UR6][R4.64] ;  /* 0x00000006040d8981 */ /* 0x000ea8000c1e1900 */
[----:B------:R-:W3:Y:S04]  /*0d00*/  @!P1 LDG.E R17, desc[UR6][R4.64] ;  /* 0x0000000604119981 */ /* 0x000ee8000c1e1900 */
[----:B------:R-:W4:Y:S01]  /*0d10*/  @!P2 LDG.E R18, desc[UR6][R4.64] ;  /* 0x000000060412a981 */ /* 0x000f22000c1e1900 */
[----:B------:R-:W1:Y:S01]  /*0d20*/  S2UR UR5, SR_CgaCtaId ;  /* 0x00000000000579c3 */ /* 0x000e620000008800 */
[----:B------:R-:W-:Y:S01]  /*0d30*/  UMOV UR4, 0x400 ;  /* 0x0000040000047882 */ /* 0x000fe20000000000 */
[----:B------:R-:W-:Y:S01]  /*0d40*/  IMAD R10, R9, 0x3, R14 ;  /* 0x00000003090a7824 */ /* 0x000fe200078e020e */
[----:B-1----:R-:W-:-:S09]  /*0d50*/  ULEA UR4, UR5, UR4, 0x18 ;  /* 0x0000000405047291 */ /* 0x002fd2000f8ec0ff */
[----:B------:R-:W1:Y:S04]  /*0d60*/  @!P0 LDS.U8 R11, [R10+UR4] ;  /* 0x000000040a0b8984 */ /* 0x000e680008000000 */
[----:B------:R-:W5:Y:S04]  /*0d70*/  @!P1 LDS.U8 R15, [R10+UR4+0x1] ;  /* 0x000001040a0f9984 */ /* 0x000f680008000000 */
[----:B------:R-:W0:Y:S01]  /*0d80*/  @!P2 LDS.U8 R16, [R10+UR4+0x2] ;  /* 0x000002040a10a984 */ /* 0x000e220008000000 */
[----:B-1----:R-:W-:Y:S02]  /*0d90*/  @!P0 I2FP.F32.U32 R11, R11 ;  /* 0x0000000b000b8245 */ /* 0x002fe40000201000 */
[----:B-----5:R-:W-:-:S02]  /*0da0*/  @!P1 I2FP.F32.U32 R15, R15 ;  /* 0x0000000f000f9245 */ /* 0x020fc40000201000 */
[----:B0-----:R-:W-:Y:S01]  /*0db0*/  @!P2 I2FP.F32.U32 R16, R16 ;  /* 0x000000100010a245 */ /* 0x001fe20000201000 */
        /* <DEDUP_REMOVED lines=11> */
[----:B------:R-:W4:Y:S01]  /*0e70*/  @!P2 LDG.E R17, desc[UR6][R4.64+0x4] ;  /* 0x000004060411a981 */ /* 0x000f22000c1e1900 */
[----:B------:R-:W-:-:S03]  /*0e80*/  IADD3 R9, P3, PT, R9, 0x2, RZ ;  /* 0x0000000209097810 */ /* 0x000fc60007f7e0ff */
[----:B------:R-:W0:Y:S02]  /*0e90*/  @!P0 LDS.U8 R0, [R10+UR4+0x3] ;  /* 0x000003040a008984 */ /* 0x000e240008000000 */
[----:B------:R-:W-:Y:S02]  /*0ea0*/  IMAD.X R12, RZ, RZ, R12, P3 ;  /* 0x000000ffff0c7224 */ /* 0x000fe400018e060c */
[----:B------:R-:W1:Y:S04]  /*0eb0*/  @!P1 LDS.U8 R7, [R10+UR4+0x4] ;  /* 0x000004040a079984 */ /* 0x000e680008000000 */
[----:B------:R-:W5:Y:S01]  /*0ec0*/  @!P2 LDS.U8 R13, [R10+UR4+0x5] ;  /* 0x000005040a0da984 */ /* 0x000f620008000000 */
[----:B0-----:R-:W-:Y:S02]  /*0ed0*/  @!P0 I2FP.F32.U32 R0, R0 ;  /* 0x0000000000008245 */ /* 0x001fe40000201000 */
[----:B-1----:R-:W-:-:S02]  /*0ee0*/  @!P1 I2FP.F32.U32 R18, R7 ;  /* 0x0000000700129245 */ /* 0x002fc40000201000 */
[----:B-----5:R-:W-:Y:S01]  /*0ef0*/  @!P2 I2FP.F32.U32 R13, R13 ;  /* 0x0000000d000da245 */ /* 0x020fe20000201000 */
[----:B--2---:R-:W-:Y:S01]  /*0f00*/  @!P0 FFMA R6, R0, R6, R11 ;  /* 0x0000000600068223 */ /* 0x004fe2000000000b */
[----:B------:R-:W-:Y:S01]  /*0f10*/  @P0 FADD R6, R11, -255 ;  /* 0xc37f00000b060421 */ /* 0x000fe20000000000 */
[----:B---3--:R-:W-:Y:S01]  /*0f20*/  @!P1 FFMA R0, R20, R18, R15 ;  /* 0x0000001214009223 */ /* 0x008fe2000000000f */
[----:B------:R-:W-:Y:S01]  /*0f30*/  @P1 FADD R0, R15, -255 ;  /* 0xc37f00000f001421 */ /* 0x000fe20000000000 */
[----:B----4-:R-:W-:Y:S01]  /*0f40*/  @!P2 FFMA R7, R17, R13, R16 ;  /* 0x0000000d1107a223 */ /* 0x010fe20000000010 */
[----:B------:R-:W-:-:S07]  /*0f50*/  @P2 FADD R7, R16, -255 ;  /* 0xc37f000010072421 */ /* 0x000fce0000000000 */
.L_x_12:
[----:B------:R-:W-:Y:S05]  /*0f60*/  BRA.U UP0, `(.L_x_9) ;  /* 0x0000000100647547 */ /* 0x000fea000b800000 */
        /* <DEDUP_REMOVED lines=19> */
[----:B--2---:R-:W-:Y:S02]  /*10a0*/  @!P1 FFMA R6, R11, R12, R6 ;  /* 0x0000000c0b069223 */ /* 0x004fe40000000006 */
[----:B---3--:R-:W-:Y:S02]  /*10b0*/  @!P2 FFMA R0, R15, R13, R0 ;  /* 0x0000000d0f00a223 */ /* 0x008fe40000000000 */
[----:B------:R-:W-:Y:S01]  /*10c0*/  @P1 FADD R6, R6, -255 ;  /* 0xc37f000006061421 */ /* 0x000fe20000000000 */
[----:B----4-:R-:W-:Y:S01]  /*10d0*/  @!P3 FFMA R7, R16, R14, R7 ;  /* 0x0000000e1007b223 */ /* 0x010fe20000000007 */
[----:B------:R-:W-:-:S03]  /*10e0*/  @P2 FADD R0, R0, -255 ;  /* 0xc37f000000002421 */ /* 0x000fc60000000000 */
[----:B------:R-:W-:-:S07]  /*10f0*/  @P3 FADD R7, R7, -255 ;  /* 0xc37f000007073421 */ /* 0x000fce0000000000 */
.L_x_9:
[----:B------:R-:W1:Y:S01]  /*1100*/  LDC.64 R4, c[0x0][0x380] ;  /* 0x0000e000ff047b82 */ /* 0x000e620000000a00 */
[----:B------:R-:W2:Y:S01]  /*1110*/  F2I.TRUNC.NTZ R3, R6 ;  /* 0x0000000600037305 */ /* 0x000ea2000020f100 */
[----:B------:R-:W-:-:S07]  /*1120*/  IMAD R11, R8, 0x3, RZ ;  /* 0x00000003080b7824 */ /* 0x000fce00078e02ff */
[----:B------:R-:W3:Y:S08]  /*1130*/  F2I.TRUNC.NTZ R9, R0 ;  /* 0x0000000000097305 */ /* 0x000ef0000020f100 */
[----:B------:R-:W4:Y:S01]  /*1140*/  F2I.TRUNC.NTZ R7, R7 ;  /* 0x0000000700077305 */ /* 0x000f22000020f100 */
[----:B-1----:R-:W-:-:S04]  /*1150*/  IMAD.WIDE.U32 R4, R2, 0x3, R4 ;  /* 0x0000000302047825 */ /* 0x002fc800078e0004 */
[----:B------:R-:W-:-:S05]  /*1160*/  IMAD.IADD R5, R5, 0x1, R11 ;  /* 0x0000000105057824 */ /* 0x000fca00078e020b */
[----:B--2---:R-:W-:Y:S04]  /*1170*/  STG.E.U8 desc[UR6][R4.64], R3 ;  /* 0x0000000304007986 */ /* 0x004fe8000c101106 */
[----:B---3--:R-:W-:Y:S04]  /*1180*/  STG.E.U8 desc[UR6][R4.64+0x1], R9 ;  /* 0x0000010904007986 */ /* 0x008fe8000c101106 */
[----:B----4-:R-:W-:Y:S01]  /*1190*/  STG.E.U8 desc[UR6][R4.64+0x2], R7 ;  /* 0x0000020704007986 */ /* 0x010fe2000c101106 */
[----:B------:R-:W-:Y:S05]  /*11a0*/  EXIT ;  /* 0x000000000000794d */ /* 0x000fea0003800000 */
.L_x_13:
        /* <DEDUP_REMOVED lines=13> */
.L_x_18:


//--------------------- .nv.shared._Z16blobMaximaKernalPmiiiPcS0_S0_ --------------------------
	.section	.nv.shared._Z16blobMaximaKernalPmiiiPcS0_S0_,"aw",@nobits
	.sectionflags	@""
	.align	16
	.zero		1024


//--------------------- .nv.shared.reserved.0     --------------------------
	.section	.nv.shared.reserved.0,"aw",@nobits
	.weak		__nv_reservedSMEM_offset_0_alias
	.size		__nv_reservedSMEM_offset_0_alias, 0, 64
	.other		__nv_reservedSMEM_offset_0_alias,@"STO_CUDA_RESERVED_SHARED STV_DEFAULT"
__nv_reservedSMEM_offset_0_alias:
	.zero		0
	.zero		64


//--------------------- .nv.shared._Z27medianFilterKernelSharedMemPcS_ii --------------------------
	.section	.nv.shared._Z27medianFilterKernelSharedMemPcS_ii,"aw",@nobits
	.sectionflags	@""
	.align	16
.nv.shared._Z27medianFilterKernelSharedMemPcS_ii:
	.zero		28672


//--------------------- .nv.shared._Z18medianFilterKernelPcS_ii --------------------------
	.section	.nv.shared._Z18medianFilterKernelPcS_ii,"aw",@nobits
	.sectionflags	@""
	.align	16
	.zero		1024


//--------------------- .nv.shared._Z22LoGConvolutionFunctionPcS_mmPfm --------------------------
	.section	.nv.shared._Z22LoGConvolutionFunctionPcS_mmPfm,"aw",@nobits
	.sectionflags	@""
	.align	16
	.zero		1024


//--------------------- .nv.constant0._Z16blobMaximaKernalPmiiiPcS0_S0_ --------------------------
	.section	.nv.constant0._Z16blobMaximaKernalPmiiiPcS0_S0_,"a",@progbits
	.sectionflags	@""
	.align	4
.nv.constant0._Z16blobMaximaKernalPmiiiPcS0_S0_:
	.zero		944


//--------------------- .nv.constant0._Z27medianFilterKernelSharedMemPcS_ii --------------------------
	.section	.nv.constant0._Z27medianFilterKernelSharedMemPcS_ii,"a",@progbits
	.sectionflags	@""
	.align	4
.nv.constant0._Z27medianFilterKernelSharedMemPcS_ii:
	.zero		920


//--------------------- .nv.constant0._Z18medianFilterKernelPcS_ii --------------------------
	.section	.nv.constant0._Z18medianFilterKernelPcS_ii,"a",@progbits
	.sectionflags	@""
	.align	4
.nv.constant0._Z18medianFilterKernelPcS_ii:
	.zero		920


//--------------------- .nv.constant0._Z22LoGConvolutionFunctionPcS_mmPfm --------------------------
	.section	.nv.constant0._Z22LoGConvolutionFunctionPcS_mmPfm,"a",@progbits
	.sectionflags	@""
	.align	4
.nv.constant0._Z22LoGConvolutionFunctionPcS_mmPfm:
	.zero		944


//--------------------- SYMBOLS --------------------------

	.type		.nv.reservedSmem.offset0,@object
	.size		.nv.reservedSmem.offset0,0x4
	.type		.nv.reservedSmem.cap,@object
	.size		.nv.reservedSmem.cap,0x4
